	.headerflags	@"EF_CUDA_TEXMODE_UNIFIED EF_CUDA_64BIT_ADDRESS EF_CUDA_SM86 EF_CUDA_VIRTUAL_SM(EF_CUDA_SM86)"
	.elftype	@"ET_EXEC"


//--------------------- .nv.info                  --------------------------
	.section	.nv.info,"",@"SHT_CUDA_INFO"
	.align	4


	//----- nvinfo : EIATTR_REGCOUNT
	.align		4
        /*0000*/ 	.byte	0x04, 0x2f
        /*0002*/ 	.short	(.L_1 - .L_0)
	.align		4
.L_0:
        /*0004*/ 	.word	index@(triton_mm)
        /*0008*/ 	.word	0x000000fe


	//----- nvinfo : EIATTR_MAX_STACK_SIZE
	.align		4
.L_1:
        /*000c*/ 	.byte	0x04, 0x23
        /*000e*/ 	.short	(.L_3 - .L_2)
	.align		4
.L_2:
        /*0010*/ 	.word	index@(triton_mm)
        /*0014*/ 	.word	0x00000000


	//----- nvinfo : EIATTR_MIN_STACK_SIZE
	.align		4
.L_3:
        /*0018*/ 	.byte	0x04, 0x12
        /*001a*/ 	.short	(.L_5 - .L_4)
	.align		4
.L_4:
        /*001c*/ 	.word	index@(triton_mm)
        /*0020*/ 	.word	0x00000000


	//----- nvinfo : EIATTR_FRAME_SIZE
	.align		4
.L_5:
        /*0024*/ 	.byte	0x04, 0x11
        /*0026*/ 	.short	(.L_7 - .L_6)
	.align		4
.L_6:
        /*0028*/ 	.word	index@(triton_mm)
        /*002c*/ 	.word	0x00000000
.L_7:


//--------------------- .nv.info.triton_mm        --------------------------
	.section	.nv.info.triton_mm,"",@"SHT_CUDA_INFO"
	.align	4


	//----- nvinfo : EIATTR_CUDA_API_VERSION
	.align		4
        /*0000*/ 	.byte	0x04, 0x37
        /*0002*/ 	.short	(.L_9 - .L_8)
.L_8:
        /*0004*/ 	.word	0x0000007b


	//----- nvinfo : EIATTR_SW2861232_WAR
	.align		4
.L_9:
        /*0008*/ 	.byte	0x01, 0x35
	.zero		2


	//----- nvinfo : EIATTR_PARAM_CBANK
	.align		4
        /*000c*/ 	.byte	0x04, 0x0a
        /*000e*/ 	.short	(.L_11 - .L_10)
	.align		4
.L_10:
        /*0010*/ 	.word	index@(.nv.constant0.triton_mm)
        /*0014*/ 	.short	0x0160
        /*0016*/ 	.short	0x001c


	//----- nvinfo : EIATTR_CBANK_PARAM_SIZE
	.align		4
.L_11:
        /*0018*/ 	.byte	0x03, 0x19
        /*001a*/ 	.short	0x001c


	//----- nvinfo : EIATTR_KPARAM_INFO
	.align		4
        /*001c*/ 	.byte	0x04, 0x17
        /*001e*/ 	.short	(.L_13 - .L_12)
.L_12:
        /*0020*/ 	.word	0x00000000
        /*0024*/ 	.short	0x0003
        /*0026*/ 	.short	0x0018
        /*0028*/ 	.byte	0x00, 0xf0, 0x11, 0x00


	//----- nvinfo : EIATTR_KPARAM_INFO
	.align		4
.L_13:
        /*002c*/ 	.byte	0x04, 0x17
        /*002e*/ 	.short	(.L_15 - .L_14)
.L_14:
        /*0030*/ 	.word	0x00000000
        /*0034*/ 	.short	0x0002
        /*0036*/ 	.short	0x0010
        /*0038*/ 	.byte	0x00, 0xf0, 0x21, 0x00


	//----- nvinfo : EIATTR_KPARAM_INFO
	.align		4
.L_15:
        /*003c*/ 	.byte	0x04, 0x17
        /*003e*/ 	.short	(.L_17 - .L_16)
.L_16:
        /*0040*/ 	.word	0x00000000
        /*0044*/ 	.short	0x0001
        /*0046*/ 	.short	0x0008
        /*0048*/ 	.byte	0x00, 0xf0, 0x21, 0x00


	//----- nvinfo : EIATTR_KPARAM_INFO
	.align		4
.L_17:
        /*004c*/ 	.byte	0x04, 0x17
        /*004e*/ 	.short	(.L_19 - .L_18)
.L_18:
        /*0050*/ 	.word	0x00000000
        /*0054*/ 	.short	0x0000
        /*0056*/ 	.short	0x0000
        /*0058*/ 	.byte	0x00, 0xf0, 0x21, 0x00


	//----- nvinfo : EIATTR_MAXREG_COUNT
	.align		4
.L_19:
        /*005c*/ 	.byte	0x03, 0x1b
        /*005e*/ 	.short	0x00ff


	//----- nvinfo : EIATTR_EXIT_INSTR_OFFSETS
	.align		4
        /*0060*/ 	.byte	0x04, 0x1c
        /*0062*/ 	.short	(.L_21 - .L_20)


	//   ....[0]....
.L_20:
        /*0064*/ 	.word	0x00000040


	//   ....[1]....
        /*0068*/ 	.word	0x00013910


	//   ....[2]....
        /*006c*/ 	.word	0x00013960


	//----- nvinfo : EIATTR_MAX_THREADS
	.align		4
.L_21:
        /*0070*/ 	.byte	0x04, 0x05
        /*0072*/ 	.short	(.L_23 - .L_22)
.L_22:
        /*0074*/ 	.word	0x00000100
        /*0078*/ 	.word	0x00000001
        /*007c*/ 	.word	0x00000001
.L_23:


//--------------------- .nv.rel.action            --------------------------
	.section	.nv.rel.action,"",@"SHT_CUDA_RELOCINFO"
	.align	8
	.sectionentsize	8
        /*0000*/ 	.byte	0x73, 0x00, 0x00, 0x00, 0x00, 0x00, 0x00, 0x00, 0x00, 0x00, 0x00, 0x11, 0x25, 0x00, 0x05, 0x36


//--------------------- .nv.constant0.triton_mm   --------------------------
	.section	.nv.constant0.triton_mm,"a",@progbits
	.align	4
.nv.constant0.triton_mm:
	.zero		380


//--------------------- .text.triton_mm           --------------------------
	.section	.text.triton_mm,"ax",@progbits
	.sectionflags	@"SHF_BARRIERS=1"
	.sectioninfo	@"SHI_REGISTERS=254"
	.align	128
        .global         triton_mm
        .type           triton_mm,@function
        .size           triton_mm,(.L_x_3 - triton_mm)
        .other          triton_mm,@"STO_CUDA_ENTRY STV_DEFAULT"
triton_mm:
.text.triton_mm:
[----:B------:R-:W-:-:S02]  /*0000*/  MOV R1, c[0x0][0x28] ;  /* 0x00000a0000017a02 */ /* 0x000fc40000000f00 */
[----:B------:R-:W-:-:S05]  /*0010*/  MOV R5, c[0x0][0x178] ;  /* 0x00005e0000057a02 */ /* 0x000fca0000000f00 */
[----:B------:R-:W-:-:S05]  /*0020*/  IMAD R0, R5, 0x1900, RZ ;  /* 0x0000190005007824 */ /* 0x000fca00078e02ff */
[----:B------:R-:W-:-:S13]  /*0030*/  ISETP.NE.AND P0, PT, R0, RZ, PT ;  /* 0x000000ff0000720c */ /* 0x000fda0003f05270 */
[----:B------:R-:W-:Y:S05]  /*0040*/  @!P0 EXIT ;  /* 0x000000000000894d */ /* 0x000fea0003800000 */
[----:B------:R-:W1:Y:S01]  /*0050*/  S2R R11, SR_CTAID.X ;  /* 0x00000000000b7919 */ /* 0x000e620000002500 */
[----:B------:R-:W-:Y:S01]  /*0060*/  IMAD R5, R5, 0x32, RZ ;  /* 0x0000003205057824 */ /* 0x000fe200078e02ff */
[----:B------:R-:W-:Y:S01]  /*0070*/  MOV R73, 0x4 ;  /* 0x0000000400497802 */ /* 0x000fe20000000f00 */
[----:B------:R-:W-:Y:S01]  /*0080*/  ULDC.64 UR10, c[0x0][0x118] ;  /* 0x00004600000a7ab9 */ /* 0x000fe20000000a00 */
[----:B------:R-:W-:Y:S01]  /*0090*/  MOV R75, 0x3 ;  /* 0x00000003004b7802 */ /* 0x000fe20000000f00 */
[----:B------:R-:W-:Y:S01]  /*00a0*/  CS2R R42, SRZ ;  /* 0x00000000002a7805 */ /* 0x000fe2000001ff00 */
[----:B------:R-:W-:Y:S01]  /*00b0*/  IADD3 R0, R5, 0x7f, RZ ;  /* 0x0000007f05007810 */ /* 0x000fe20007ffe0ff */
[----:B------:R-:W-:Y:S01]  /*00c0*/  CS2R R76, SRZ ;  /* 0x00000000004c7805 */ /* 0x000fe2000001ff00 */
[----:B------:R-:W-:Y:S01]  /*00d0*/  IABS R31, R5 ;  /* 0x00000005001f7213 */ /* 0x000fe20000000000 */
[----:B------:R-:W-:Y:S01]  /*00e0*/  CS2R R78, SRZ ;  /* 0x00000000004e7805 */ /* 0x000fe2000001ff00 */
[----:B------:R-:W-:Y:S01]  /*00f0*/  SHF.R.S32.HI R3, RZ, 0x1f, R0 ;  /* 0x0000001fff037819 */ /* 0x000fe20000011400 */
[----:B------:R-:W-:Y:S01]  /*0100*/  CS2R R80, SRZ ;  /* 0x0000000000507805 */ /* 0x000fe2000001ff00 */
[----:B------:R-:W-:Y:S01]  /*0110*/  MOV R126, 0xffffffc0 ;  /* 0xffffffc0007e7802 */ /* 0x000fe20000000f00 */
[----:B------:R-:W-:Y:S01]  /*0120*/  CS2R R82, SRZ ;  /* 0x0000000000527805 */ /* 0x000fe2000001ff00 */
[----:B------:R-:W-:Y:S01]  /*0130*/  LEA.HI R3, R3, R0, RZ, 0x7 ;  /* 0x0000000003037211 */ /* 0x000fe200078f38ff */
[----:B------:R-:W-:Y:S01]  /*0140*/  CS2R R84, SRZ ;  /* 0x0000000000547805 */ /* 0x000fe2000001ff00 */
        /* <DEDUP_REMOVED lines=8> */
[----:B-1----:R-:W-:Y:S01]  /*01d0*/  SHF.R.S32.HI R2, RZ, 0x1f, R11 ;  /* 0x0000001fff027819 */ /* 0x002fe2000001140b */
[----:B------:R-:W-:Y:S01]  /*01e0*/  CS2R R102, SRZ ;  /* 0x0000000000667805 */ /* 0x000fe2000001ff00 */
[-C--:B------:R-:W-:Y:S01]  /*01f0*/  IABS R9, R11.reuse ;  /* 0x0000000b00097213 */ /* 0x080fe20000000000 */
[----:B------:R-:W-:Y:S01]  /*0200*/  CS2R R88, SRZ ;  /* 0x0000000000587805 */ /* 0x000fe2000001ff00 */
[----:B------:R-:W-:Y:S01]  /*0210*/  LEA.HI R2, R2, R11, RZ, 0x3 ;  /* 0x0000000b02027211 */ /* 0x000fe200078f18ff */
[----:B------:R-:W-:Y:S01]  /*0220*/  CS2R R90, SRZ ;  /* 0x00000000005a7805 */ /* 0x000fe2000001ff00 */
[----:B------:R-:W-:Y:S01]  /*0230*/  ISETP.GE.AND P1, PT, R11, RZ, PT ;  /* 0x000000ff0b00720c */ /* 0x000fe20003f26270 */
[----:B------:R-:W-:Y:S01]  /*0240*/  CS2R R104, SRZ ;  /* 0x0000000000687805 */ /* 0x000fe2000001ff00 */
[----:B------:R-:W-:Y:S01]  /*0250*/  LOP3.LUT R0, R2, 0xfffffff8, RZ, 0xc0, !PT ;  /* 0xfffffff802007812 */ /* 0x000fe200078ec0ff */
[----:B------:R-:W-:Y:S01]  /*0260*/  CS2R R106, SRZ ;  /* 0x00000000006a7805 */ /* 0x000fe2000001ff00 */
[----:B------:R-:W-:Y:S01]  /*0270*/  CS2R R112, SRZ ;  /* 0x0000000000707805 */ /* 0x000fe2000001ff00 */
[----:B------:R-:W-:Y:S01]  /*0280*/  CS2R R114, SRZ ;  /* 0x0000000000727805 */ /* 0x000fe2000001ff00 */
[----:B------:R-:W-:Y:S01]  /*0290*/  LEA.HI.SX32 R3, R3, -R0, 0x19 ;  /* 0x8000000003037211 */ /* 0x000fe200078fcaff */
[----:B------:R-:W-:-:S02]  /*02a0*/  UMOV UR6, URZ ;  /* 0x0000003f00067c82 */ /* 0x000fc40008000000 */
[----:B------:R-:W-:Y:S01]  /*02b0*/  UMOV UR7, URZ ;  /* 0x0000003f00077c82 */ /* 0x000fe20008000000 */
[----:B------:R-:W-:Y:S01]  /*02c0*/  IMNMX R6, R3, 0x8, PT ;  /* 0x0000000803067817 */ /* 0x000fe20003800200 */
[----:B------:R-:W-:Y:S02]  /*02d0*/  UMOV UR8, 0x20000 ;  /* 0x0002000000087882 */ /* 0x000fe40000000000 */
[----:B------:R-:W-:Y:S01]  /*02e0*/  UMOV UR4, URZ ;  /* 0x0000003f00047c82 */ /* 0x000fe20008000000 */
[----:B------:R-:W-:Y:S01]  /*02f0*/  IABS R13, R6 ;  /* 0x00000006000d7213 */ /* 0x000fe20000000000 */
[----:B------:R-:W-:-:S03]  /*0300*/  UMOV UR5, URZ ;  /* 0x0000003f00057c82 */ /* 0x000fc60008000000 */
[----:B------:R-:W1:Y:S08]  /*0310*/  I2F.RP R4, R13 ;  /* 0x0000000d00047306 */ /* 0x000e700000209400 */
[----:B-1----:R-:W1:Y:S02]  /*0320*/  MUFU.RCP R4, R4 ;  /* 0x0000000400047308 */ /* 0x002e640000001000 */
[----:B-1----:R-:W-:-:S02]  /*0330*/  IADD3 R2, R4, 0xffffffe, RZ ;  /* 0x0ffffffe04027810 */ /* 0x002fc40007ffe0ff */
[----:B------:R-:W1:Y:S04]  /*0340*/  S2R R4, SR_TID.X ;  /* 0x0000000000047919 */ /* 0x000e680000002100 */
[----:B------:R2:W3:Y:S02]  /*0350*/  F2I.FTZ.U32.TRUNC.NTZ R3, R2 ;  /* 0x0000000200037305 */ /* 0x0004e4000021f000 */
[----:B--2---:R-:W-:Y:S02]  /*0360*/  MOV R2, RZ ;  /* 0x000000ff00027202 */ /* 0x004fe40000000f00 */
[----:B---3--:R-:W-:-:S05]  /*0370*/  IADD3 R8, RZ, -R3, RZ ;  /* 0x80000003ff087210 */ /* 0x008fca0007ffe0ff */
[----:B------:R-:W-:Y:S01]  /*0380*/  IMAD R7, R8, R13, RZ ;  /* 0x0000000d08077224 */ /* 0x000fe200078e02ff */
[----:B------:R-:W-:Y:S02]  /*0390*/  IABS R8, R6 ;  /* 0x0000000600087213 */ /* 0x000fe40000000000 */
[----:B-1----:R-:W-:Y:S01]  /*03a0*/  SHF.L.U32 R122, R4, 0x2, RZ ;  /* 0x00000002047a7819 */ /* 0x002fe200000006ff */
[----:B------:R-:W-:Y:S01]  /*03b0*/  IMAD.HI.U32 R7, R3, R7, R2 ;  /* 0x0000000703077227 */ /* 0x000fe200078e0002 */
[----:B------:R-:W-:Y:S02]  /*03c0*/  MOV R3, R9 ;  /* 0x0000000900037202 */ /* 0x000fe40000000f00 */
[----:B------:R-:W-:Y:S02]  /*03d0*/  IADD3 R15, RZ, -R8, RZ ;  /* 0x80000008ff0f7210 */ /* 0x000fe40007ffe0ff */
[----:B------:R-:W1:Y:S01]  /*03e0*/  I2F.RP R8, R31 ;  /* 0x0000001f00087306 */ /* 0x000e620000209400 */
[----:B------:R-:W-:Y:S01]  /*03f0*/  IMAD.HI.U32 R2, R7, R3, RZ ;  /* 0x0000000307027227 */ /* 0x000fe200078e00ff */
[----:B------:R-:W-:-:S02]  /*0400*/  IADD3 R9, -R0, R11, RZ ;  /* 0x0000000b00097210 */ /* 0x000fc40007ffe1ff */
[----:B------:R-:W-:Y:S01]  /*0410*/  SHF.L.U32 R120, R4, 0x3, RZ ;  /* 0x0000000304787819 */ /* 0x000fe200000006ff */
[----:B------:R-:W-:Y:S01]  /*0420*/  IMAD R2, R2, R15, R3 ;  /* 0x0000000f02027224 */ /* 0x000fe200078e0203 */
[----:B------:R-:W-:Y:S02]  /*0430*/  IABS R10, R9 ;  /* 0x00000009000a7213 */ /* 0x000fe40000000000 */
[----:B------:R-:W-:Y:S02]  /*0440*/  LOP3.LUT R120, R120, 0x1f00, RZ, 0xc0, !PT ;  /* 0x00001f0078787812 */ /* 0x000fe400078ec0ff */
[----:B------:R-:W-:Y:S01]  /*0450*/  ISETP.GT.U32.AND P0, PT, R13, R2, PT ;  /* 0x000000020d00720c */ /* 0x000fe20003f04070 */
[----:B-1----:R-:W1:-:S12]  /*0460*/  MUFU.RCP R8, R8 ;  /* 0x0000000800087308 */ /* 0x002e580000001000 */
[----:B------:R-:W-:-:S04]  /*0470*/  @!P0 IADD3 R2, R2, -R13, RZ ;  /* 0x8000000d02028210 */ /* 0x000fc80007ffe0ff */
[----:B------:R-:W-:Y:S02]  /*0480*/  ISETP.GT.U32.AND P0, PT, R13, R2, PT ;  /* 0x000000020d00720c */ /* 0x000fe40003f04070 */
[----:B-1----:R-:W-:Y:S01]  /*0490*/  IADD3 R3, R8, 0xffffffe, RZ ;  /* 0x0ffffffe08037810 */ /* 0x002fe20007ffe0ff */
[----:B------:R-:W-:Y:S01]  /*04a0*/  IMAD.HI.U32 R8, R7, R10, RZ ;  /* 0x0000000a07087227 */ /* 0x000fe200078e00ff */
[----:B------:R-:W-:-:S03]  /*04b0*/  LOP3.LUT R7, RZ, R6, RZ, 0x33, !PT ;  /* 0x00000006ff077212 */ /* 0x000fc600078e33ff */
[----:B------:R-:W-:Y:S01]  /*04c0*/  IMAD R10, R8, R15, R10 ;  /* 0x0000000f080a7224 */ /* 0x000fe200078e020a */
[----:B------:R-:W1:Y:S05]  /*04d0*/  F2I.FTZ.U32.TRUNC.NTZ R3, R3 ;  /* 0x0000000300037305 */ /* 0x000e6a000021f000 */
[----:B------:R-:W-:Y:S02]  /*04e0*/  @!P0 IADD3 R2, R2, -R13, RZ ;  /* 0x8000000d02028210 */ /* 0x000fe40007ffe0ff */
[----:B------:R-:W-:Y:S02]  /*04f0*/  ISETP.NE.AND P0, PT, R6, RZ, PT ;  /* 0x000000ff0600720c */ /* 0x000fe40003f05270 */
[----:B------:R-:W-:-:S02]  /*0500*/  @!P1 IADD3 R2, -R2, RZ, RZ ;  /* 0x000000ff02029210 */ /* 0x000fc40007ffe1ff */
[----:B------:R-:W-:Y:S02]  /*0510*/  ISETP.GT.U32.AND P2, PT, R13, R10, PT ;  /* 0x0000000a0d00720c */ /* 0x000fe40003f44070 */
[----:B------:R-:W-:Y:S02]  /*0520*/  LOP3.LUT R6, R9, R6, RZ, 0x3c, !PT ;  /* 0x0000000609067212 */ /* 0x000fe400078e3cff */
[----:B------:R-:W-:Y:S02]  /*0530*/  SEL R9, R7, R2, !P0 ;  /* 0x0000000207097207 */ /* 0x000fe40004000000 */
[----:B------:R-:W-:Y:S02]  /*0540*/  SHF.R.U32.HI R2, RZ, 0x4, R4 ;  /* 0x00000004ff027819 */ /* 0x000fe40000011604 */
[----:B------:R-:W-:Y:S02]  /*0550*/  IADD3 R0, R0, R9, RZ ;  /* 0x0000000900007210 */ /* 0x000fe40007ffe0ff */
[----:B-1----:R-:W-:-:S02]  /*0560*/  IADD3 R12, RZ, -R3, RZ ;  /* 0x80000003ff0c7210 */ /* 0x002fc40007ffe0ff */
[----:B------:R-:W-:Y:S02]  /*0570*/  ISETP.GE.AND P3, PT, R6, RZ, PT ;  /* 0x000000ff0600720c */ /* 0x000fe40003f66270 */
[----:B------:R-:W-:Y:S01]  /*0580*/  SGXT.U32 R9, R2, 0x4 ;  /* 0x000000040209781a */ /* 0x000fe20000000000 */
[----:B------:R-:W-:Y:S01]  /*0590*/  IMAD R11, R12, R31, RZ ;  /* 0x0000001f0c0b7224 */ /* 0x000fe200078e02ff */
[----:B------:R-:W-:Y:S02]  /*05a0*/  SHF.L.U32 R6, R0, 0x7, RZ ;  /* 0x0000000700067819 */ /* 0x000fe400000006ff */
[----:B------:R-:W-:Y:S02]  /*05b0*/  @!P2 IADD3 R10, R10, -R13, RZ ;  /* 0x8000000d0a0aa210 */ /* 0x000fe40007ffe0ff */
[----:B------:R-:W-:Y:S02]  /*05c0*/  MOV R2, RZ ;  /* 0x000000ff00027202 */ /* 0x000fe40000000f00 */
[----:B------:R-:W-:-:S02]  /*05d0*/  LOP3.LUT R14, R6, 0x10, R9, 0xfe, !PT ;  /* 0x00000010060e7812 */ /* 0x000fc400078efe09 */
[----:B------:R-:W-:Y:S01]  /*05e0*/  ISETP.GE.U32.AND P1, PT, R10, R13, PT ;  /* 0x0000000d0a00720c */ /* 0x000fe20003f26070 */
[----:B------:R-:W-:Y:S01]  /*05f0*/  IMAD.HI.U32 R2, R3, R11, R2 ;  /* 0x0000000b03027227 */ /* 0x000fe200078e0002 */
[C---:B------:R-:W-:Y:S02]  /*0600*/  LOP3.LUT R12, R6.reuse, R9, RZ, 0xfc, !PT ;  /* 0x00000009060c7212 */ /* 0x040fe400078efcff */
[----:B------:R-:W-:Y:S02]  /*0610*/  IABS R0, R5 ;  /* 0x0000000500007213 */ /* 0x000fe40000000000 */
[----:B------:R-:W-:Y:S02]  /*0620*/  IABS R13, R14 ;  /* 0x0000000e000d7213 */ /* 0x000fe40000000000 */
[----:B------:R-:W-:Y:S02]  /*0630*/  LOP3.LUT R18, R6, 0x20, R9, 0xfe, !PT ;  /* 0x0000002006127812 */ /* 0x000fe400078efe09 */
[----:B------:R-:W-:Y:S01]  /*0640*/  IABS R11, R12 ;  /* 0x0000000c000b7213 */ /* 0x000fe20000000000 */
[----:B------:R-:W-:Y:S01]  /*0650*/  IMAD.HI.U32 R3, R2, R13, RZ ;  /* 0x0000000d02037227 */ /* 0x000fe200078e00ff */
[----:B------:R-:W-:-:S02]  /*0660*/  IADD3 R16, RZ, -R0, RZ ;  /* 0x80000000ff107210 */ /* 0x000fc40007ffe0ff */
[----:B------:R-:W-:Y:S01]  /*0670*/  IABS R15, R18 ;  /* 0x00000012000f7213 */ /* 0x000fe20000000000 */
[----:B------:R-:W-:Y:S01]  /*0680*/  IMAD.HI.U32 R0, R2, R11, RZ ;  /* 0x0000000b02007227 */ /* 0x000fe200078e00ff */
[----:B------:R-:W-:Y:S02]  /*0690*/  @!P2 IADD3 R8, R8, 0x1, RZ ;  /* 0x000000010808a810 */ /* 0x000fe40007ffe0ff */
[----:B------:R-:W-:Y:S01]  /*06a0*/  LOP3.LUT R19, R6, 0x30, R9, 0xfe, !PT ;  /* 0x0000003006137812 */ /* 0x000fe200078efe09 */
[-C--:B------:R-:W-:Y:S01]  /*06b0*/  IMAD R10, R3, R16.reuse, R13 ;  /* 0x00000010030a7224 */ /* 0x080fe200078e020d */
[----:B------:R-:W-:Y:S01]  /*06c0*/  @P1 IADD3 R8, R8, 0x1, RZ ;  /* 0x0000000108081810 */ /* 0x000fe20007ffe0ff */
[----:B------:R-:W-:Y:S01]  /*06d0*/  IMAD.HI.U32 R3, R2, R15, RZ ;  /* 0x0000000f02037227 */ /* 0x000fe200078e00ff */
[----:B------:R-:W-:Y:S02]  /*06e0*/  IABS R13, R19 ;  /* 0x00000013000d7213 */ /* 0x000fe40000000000 */
[----:B------:R-:W-:Y:S01]  /*06f0*/  @!P3 IADD3 R8, -R8, RZ, RZ ;  /* 0x000000ff0808b210 */ /* 0x000fe20007ffe1ff */
[-C--:B------:R-:W-:Y:S01]  /*0700*/  IMAD R0, R0, R16.reuse, R11 ;  /* 0x0000001000007224 */ /* 0x080fe200078e020b */
[----:B------:R-:W-:Y:S01]  /*0710*/  LOP3.LUT R20, R6, 0x40, R9, 0xfe, !PT ;  /* 0x0000004006147812 */ /* 0x000fe200078efe09 */
[----:B------:R-:W-:Y:S01]  /*0720*/  IMAD R11, R3, R16, R15 ;  /* 0x00000010030b7224 */ /* 0x000fe200078e020f */
[----:B------:R-:W-:Y:S01]  /*0730*/  SEL R17, R7, R8, !P0 ;  /* 0x0000000807117207 */ /* 0x000fe20004000000 */
[----:B------:R-:W-:Y:S01]  /*0740*/  IMAD.HI.U32 R3, R2, R13, RZ ;  /* 0x0000000d02037227 */ /* 0x000fe200078e00ff */
[----:B------:R-:W-:-:S02]  /*0750*/  IABS R15, R20 ;  /* 0x00000014000f7213 */ /* 0x000fc40000000000 */
[----:B------:R-:W-:Y:S01]  /*0760*/  ISETP.GT.U32.AND P2, PT, R31, R0, PT ;  /* 0x000000001f00720c */ /* 0x000fe20003f44070 */
[----:B------:R-:W-:Y:S01]  /*0770*/  IMAD R8, R3, R16, R13 ;  /* 0x0000001003087224 */ /* 0x000fe200078e020d */
[----:B------:R-:W-:Y:S01]  /*0780*/  LOP3.LUT R21, R6, 0x50, R9, 0xfe, !PT ;  /* 0x0000005006157812 */ /* 0x000fe200078efe09 */
[----:B------:R-:W-:Y:S01]  /*0790*/  IMAD.HI.U32 R3, R2, R15, RZ ;  /* 0x0000000f02037227 */ /* 0x000fe200078e00ff */
[C---:B------:R-:W-:Y:S02]  /*07a0*/  ISETP.GT.U32.AND P1, PT, R31.reuse, R11, PT ;  /* 0x0000000b1f00720c */ /* 0x040fe40003f24070 */
[----:B------:R-:W-:Y:S02]  /*07b0*/  ISETP.GT.U32.AND P5, PT, R31, R8, PT ;  /* 0x000000081f00720c */ /* 0x000fe40003fa4070 */
[----:B------:R-:W-:Y:S01]  /*07c0*/  ISETP.GE.AND P0, PT, R12, RZ, PT ;  /* 0x000000ff0c00720c */ /* 0x000fe20003f06270 */
[----:B------:R-:W-:Y:S01]  /*07d0*/  IMAD R12, R3, R16, R15 ;  /* 0x00000010030c7224 */ /* 0x000fe200078e020f */
[----:B------:R-:W-:-:S02]  /*07e0*/  IABS R13, R21 ;  /* 0x00000015000d7213 */ /* 0x000fc40000000000 */
[----:B------:R-:W-:Y:S02]  /*07f0*/  LOP3.LUT R15, R6, 0x60, R9, 0xfe, !PT ;  /* 0x00000060060f7812 */ /* 0x000fe400078efe09 */
[----:B------:R-:W-:Y:S01]  /*0800*/  ISETP.GT.U32.AND P3, PT, R31, R10, PT ;  /* 0x0000000a1f00720c */ /* 0x000fe20003f64070 */
[----:B------:R-:W-:Y:S01]  /*0810*/  IMAD.HI.U32 R3, R2, R13, RZ ;  /* 0x0000000d02037227 */ /* 0x000fe200078e00ff */
[----:B------:R-:W-:Y:S02]  /*0820*/  IABS R7, R15 ;  /* 0x0000000f00077213 */ /* 0x000fe40000000000 */
[-C--:B------:R-:W-:Y:S01]  /*0830*/  @!P2 IADD3 R0, R0, -R31.reuse, RZ ;  /* 0x8000001f0000a210 */ /* 0x080fe20007ffe0ff */
[----:B------:R-:W-:Y:S01]  /*0840*/  IMAD R13, R3, R16, R13 ;  /* 0x00000010030d7224 */ /* 0x000fe200078e020d */
[----:B------:R-:W-:Y:S01]  /*0850*/  @!P5 IADD3 R8, R8, -R31, RZ ;  /* 0x8000001f0808d210 */ /* 0x000fe20007ffe0ff */
[----:B------:R-:W-:Y:S01]  /*0860*/  IMAD.HI.U32 R3, R2, R7, RZ ;  /* 0x0000000702037227 */ /* 0x000fe200078e00ff */
[----:B------:R-:W-:-:S02]  /*0870*/  ISETP.GT.U32.AND P2, PT, R31, R0, PT ;  /* 0x000000001f00720c */ /* 0x000fc40003f44070 */
[----:B------:R-:W-:Y:S02]  /*0880*/  ISETP.GT.U32.AND P6, PT, R31, R8, PT ;  /* 0x000000081f00720c */ /* 0x000fe40003fc4070 */
[-C--:B------:R-:W-:Y:S02]  /*0890*/  @!P1 IADD3 R11, R11, -R31.reuse, RZ ;  /* 0x8000001f0b0b9210 */ /* 0x080fe40007ffe0ff */
[----:B------:R-:W-:Y:S01]  /*08a0*/  ISETP.GE.AND P1, PT, R14, RZ, PT ;  /* 0x000000ff0e00720c */ /* 0x000fe20003f26270 */
[----:B------:R-:W-:Y:S01]  /*08b0*/  IMAD R14, R3, R16, R7 ;  /* 0x00000010030e7224 */ /* 0x000fe200078e0207 */
[----:B------:R-:W-:Y:S02]  /*08c0*/  @!P3 IADD3 R10, R10, -R31, RZ ;  /* 0x8000001f0a0ab210 */ /* 0x000fe40007ffe0ff */
[----:B------:R-:W-:Y:S02]  /*08d0*/  ISETP.GT.U32.AND P3, PT, R31, R12, PT ;  /* 0x0000000c1f00720c */ /* 0x000fe40003f64070 */
[----:B------:R-:W-:-:S02]  /*08e0*/  SHF.R.U32.HI R3, RZ, 0x5, R4 ;  /* 0x00000005ff037819 */ /* 0x000fc40000011604 */
[C---:B------:R-:W-:Y:S02]  /*08f0*/  ISETP.GT.U32.AND P4, PT, R31.reuse, R10, PT ;  /* 0x0000000a1f00720c */ /* 0x040fe40003f84070 */
[-C--:B------:R-:W-:Y:S02]  /*0900*/  @!P6 IADD3 R8, R8, -R31.reuse, RZ ;  /* 0x8000001f0808e210 */ /* 0x080fe40007ffe0ff */
[C---:B------:R-:W-:Y:S02]  /*0910*/  ISETP.GT.U32.AND P6, PT, R31.reuse, R14, PT ;  /* 0x0000000e1f00720c */ /* 0x040fe40003fc4070 */
[----:B------:R-:W-:Y:S02]  /*0920*/  @!P2 IADD3 R0, R0, -R31, RZ ;  /* 0x8000001f0000a210 */ /* 0x000fe40007ffe0ff */
[----:B------:R-:W-:Y:S02]  /*0930*/  ISETP.GT.U32.AND P2, PT, R31, R13, PT ;  /* 0x0000000d1f00720c */ /* 0x000fe40003f44070 */
[----:B------:R-:W-:-:S02]  /*0940*/  SGXT.U32 R3, R3, 0x3 ;  /* 0x000000030303781a */ /* 0x000fc40000000000 */
[----:B------:R-:W-:Y:S02]  /*0950*/  MOV R7, R0 ;  /* 0x0000000000077202 */ /* 0x000fe40000000f00 */
[C---:B------:R-:W-:Y:S02]  /*0960*/  LOP3.LUT R0, R6.reuse, R3, RZ, 0xfc, !PT ;  /* 0x0000000306007212 */ /* 0x040fe400078efcff */
[----:B------:R-:W-:Y:S02]  /*0970*/  LOP3.LUT R6, R6, 0x70, R9, 0xfe, !PT ;  /* 0x0000007006067812 */ /* 0x000fe400078efe09 */
[-C--:B------:R-:W-:Y:S02]  /*0980*/  @!P6 IADD3 R14, R14, -R31.reuse, RZ ;  /* 0x8000001f0e0ee210 */ /* 0x080fe40007ffe0ff */
[----:B------:R-:W-:Y:S02]  /*0990*/  @!P3 IADD3 R12, R12, -R31, RZ ;  /* 0x8000001f0c0cb210 */ /* 0x000fe40007ffe0ff */
[----:B------:R-:W-:-:S02]  /*09a0*/  IABS R3, R6 ;  /* 0x0000000600037213 */ /* 0x000fc40000000000 */
[C---:B------:R-:W-:Y:S02]  /*09b0*/  ISETP.GT.U32.AND P6, PT, R31.reuse, R14, PT ;  /* 0x0000000e1f00720c */ /* 0x040fe40003fc4070 */
[----:B------:R-:W-:Y:S01]  /*09c0*/  @!P4 IADD3 R10, R10, -R31, RZ ;  /* 0x8000001f0a0ac210 */ /* 0x000fe20007ffe0ff */
[----:B------:R-:W-:Y:S01]  /*09d0*/  IMAD.HI.U32 R2, R2, R3, RZ ;  /* 0x0000000302027227 */ /* 0x000fe200078e00ff */
[----:B------:R-:W-:Y:S02]  /*09e0*/  ISETP.GT.U32.AND P4, PT, R31, R12, PT ;  /* 0x0000000c1f00720c */ /* 0x000fe40003f84070 */
[----:B------:R-:W-:Y:S01]  /*09f0*/  @!P2 IADD3 R13, R13, -R31, RZ ;  /* 0x8000001f0d0da210 */ /* 0x000fe20007ffe0ff */
[----:B------:R-:W-:Y:S01]  /*0a00*/  IMAD R3, R2, R16, R3 ;  /* 0x0000001002037224 */ /* 0x000fe200078e0203 */
[----:B------:R-:W-:Y:S02]  /*0a10*/  @!P0 IADD3 R7, -R7, RZ, RZ ;  /* 0x000000ff07078210 */ /* 0x000fe40007ffe1ff */
[----:B------:R-:W-:-:S02]  /*0a20*/  ISETP.GT.U32.AND P0, PT, R31, R13, PT ;  /* 0x0000000d1f00720c */ /* 0x000fc40003f04070 */
[----:B------:R-:W-:Y:S02]  /*0a30*/  ISETP.GT.U32.AND P5, PT, R31, R11, PT ;  /* 0x0000000b1f00720c */ /* 0x000fe40003fa4070 */
[----:B------:R-:W-:Y:S02]  /*0a40*/  SHF.L.U32 R74, R17, 0x7, RZ ;  /* 0x00000007114a7819 */ /* 0x000fe400000006ff */
[----:B------:R-:W-:Y:S02]  /*0a50*/  @!P6 IADD3 R14, R14, -R31, RZ ;  /* 0x8000001f0e0ee210 */ /* 0x000fe40007ffe0ff */
[----:B------:R-:W-:Y:S02]  /*0a60*/  SHF.R.S32.HI R17, RZ, 0x18, R17 ;  /* 0x00000018ff117819 */ /* 0x000fe40000011411 */
[----:B------:R-:W-:Y:S02]  /*0a70*/  ISETP.GT.U32.AND P6, PT, R31, R3, PT ;  /* 0x000000031f00720c */ /* 0x000fe40003fc4070 */
[----:B------:R-:W-:-:S02]  /*0a80*/  @!P4 IADD3 R12, R12, -R31, RZ ;  /* 0x8000001f0c0cc210 */ /* 0x000fc40007ffe0ff */
[----:B------:R-:W-:Y:S02]  /*0a90*/  ISETP.GE.AND P4, PT, R21, RZ, PT ;  /* 0x000000ff1500720c */ /* 0x000fe40003f86270 */
[----:B------:R-:W-:Y:S02]  /*0aa0*/  SGXT R2, R17, 0x1 ;  /* 0x000000011102781a */ /* 0x000fe40000000200 */
[C---:B------:R-:W-:Y:S02]  /*0ab0*/  LOP3.LUT R21, R74.reuse, R9, RZ, 0xfc, !PT ;  /* 0x000000094a157212 */ /* 0x040fe400078efcff */
[C-C-:B------:R-:W-:Y:S02]  /*0ac0*/  LOP3.LUT R23, R74.reuse, 0x10, R9.reuse, 0xfe, !PT ;  /* 0x000000104a177812 */ /* 0x140fe400078efe09 */
[C-C-:B------:R-:W-:Y:S02]  /*0ad0*/  LOP3.LUT R25, R74.reuse, 0x20, R9.reuse, 0xfe, !PT ;  /* 0x000000204a197812 */ /* 0x140fe400078efe09 */
[----:B------:R-:W-:-:S02]  /*0ae0*/  LOP3.LUT R27, R74, 0x30, R9, 0xfe, !PT ;  /* 0x000000304a1b7812 */ /* 0x000fc400078efe09 */
[-C--:B------:R-:W-:Y:S02]  /*0af0*/  @!P0 IADD3 R13, R13, -R31.reuse, RZ ;  /* 0x8000001f0d0d8210 */ /* 0x080fe40007ffe0ff */
[----:B------:R-:W-:Y:S02]  /*0b00*/  @!P5 IADD3 R11, R11, -R31, RZ ;  /* 0x8000001f0b0bd210 */ /* 0x000fe40007ffe0ff */
[----:B------:R-:W-:Y:S02]  /*0b10*/  @!P1 IADD3 R10, -R10, RZ, RZ ;  /* 0x000000ff0a0a9210 */ /* 0x000fe40007ffe1ff */
[----:B------:R-:W-:Y:S02]  /*0b20*/  ISETP.GE.AND P0, PT, R6, RZ, PT ;  /* 0x000000ff0600720c */ /* 0x000fe40003f06270 */
[----:B------:R-:W-:Y:S02]  /*0b30*/  ISETP.GE.AND P5, PT, R19, RZ, PT ;  /* 0x000000ff1300720c */ /* 0x000fe40003fa6270 */
[----:B------:R-:W-:-:S02]  /*0b40*/  ISETP.GE.AND P1, PT, R15, RZ, PT ;  /* 0x000000ff0f00720c */ /* 0x000fc40003f26270 */
[C---:B------:R-:W-:Y:S02]  /*0b50*/  LEA.HI R6, R2.reuse, R21, RZ, 0x7 ;  /* 0x0000001502067211 */ /* 0x040fe400078f38ff */
[C---:B------:R-:W-:Y:S02]  /*0b60*/  LEA.HI R15, R2.reuse, R23, RZ, 0x7 ;  /* 0x00000017020f7211 */ /* 0x040fe400078f38ff */
[C---:B------:R-:W-:Y:S02]  /*0b70*/  LEA.HI R17, R2.reuse, R25, RZ, 0x7 ;  /* 0x0000001902117211 */ /* 0x040fe400078f38ff */
[----:B------:R-:W-:Y:S02]  /*0b80*/  LEA.HI R19, R2, R27, RZ, 0x7 ;  /* 0x0000001b02137211 */ /* 0x000fe400078f38ff */
[----:B------:R-:W-:Y:S02]  /*0b90*/  ISETP.GE.AND P3, PT, R18, RZ, PT ;  /* 0x000000ff1200720c */ /* 0x000fe40003f66270 */
[----:B------:R-:W-:-:S02]  /*0ba0*/  ISETP.GE.AND P2, PT, R20, RZ, PT ;  /* 0x000000ff1400720c */ /* 0x000fc40003f46270 */
[----:B------:R-:W-:Y:S02]  /*0bb0*/  LOP3.LUT R6, R6, 0xffffff80, RZ, 0xc0, !PT ;  /* 0xffffff8006067812 */ /* 0x000fe400078ec0ff */
[----:B------:R-:W-:Y:S02]  /*0bc0*/  LOP3.LUT R16, R15, 0xffffff80, RZ, 0xc0, !PT ;  /* 0xffffff800f107812 */ /* 0x000fe400078ec0ff */
[----:B------:R-:W-:Y:S02]  /*0bd0*/  LOP3.LUT R18, R17, 0xffffff80, RZ, 0xc0, !PT ;  /* 0xffffff8011127812 */ /* 0x000fe400078ec0ff */
[----:B------:R-:W-:Y:S02]  /*0be0*/  LOP3.LUT R20, R19, 0xffffff80, RZ, 0xc0, !PT ;  /* 0xffffff8013147812 */ /* 0x000fe400078ec0ff */
[----:B------:R-:W-:Y:S02]  /*0bf0*/  @!P6 IADD3 R3, R3, -R31, RZ ;  /* 0x8000001f0303e210 */ /* 0x000fe40007ffe0ff */
[----:B------:R-:W-:-:S02]  /*0c00*/  IADD3 R15, R21, -R6, RZ ;  /* 0x80000006150f7210 */ /* 0x000fc40007ffe0ff */
[----:B------:R-:W-:Y:S02]  /*0c10*/  IADD3 R17, R23, -R16, RZ ;  /* 0x8000001017117210 */ /* 0x000fe40007ffe0ff */
[----:B------:R-:W-:Y:S02]  /*0c20*/  IADD3 R19, R25, -R18, RZ ;  /* 0x8000001219137210 */ /* 0x000fe40007ffe0ff */
[----:B------:R-:W-:Y:S02]  /*0c30*/  IADD3 R21, R27, -R20, RZ ;  /* 0x800000141b157210 */ /* 0x000fe40007ffe0ff */
[----:B------:R-:W-:Y:S02]  /*0c40*/  ISETP.GT.U32.AND P6, PT, R31, R3, PT ;  /* 0x000000031f00720c */ /* 0x000fe40003fc4070 */
[C-C-:B------:R-:W-:Y:S02]  /*0c50*/  LOP3.LUT R23, R74.reuse, 0x40, R9.reuse, 0xfe, !PT ;  /* 0x000000404a177812 */ /* 0x140fe400078efe09 */
[----:B------:R-:W-:-:S02]  /*0c60*/  LOP3.LUT R25, R74, 0x50, R9, 0xfe, !PT ;  /* 0x000000504a197812 */ /* 0x000fc400078efe09 */
[C-C-:B------:R-:W-:Y:S02]  /*0c70*/  LOP3.LUT R27, R74.reuse, 0x60, R9.reuse, 0xfe, !PT ;  /* 0x000000604a1b7812 */ /* 0x140fe400078efe09 */
[----:B------:R-:W-:Y:S02]  /*0c80*/  LOP3.LUT R29, R74, 0x70, R9, 0xfe, !PT ;  /* 0x000000704a1d7812 */ /* 0x000fe400078efe09 */
[C---:B------:R-:W-:Y:S02]  /*0c90*/  LEA.HI R6, R2.reuse, R23, RZ, 0x7 ;  /* 0x0000001702067211 */ /* 0x040fe400078f38ff */
[C---:B------:R-:W-:Y:S02]  /*0ca0*/  LEA.HI R16, R2.reuse, R25, RZ, 0x7 ;  /* 0x0000001902107211 */ /* 0x040fe400078f38ff */
[C---:B------:R-:W-:Y:S02]  /*0cb0*/  LEA.HI R18, R2.reuse, R27, RZ, 0x7 ;  /* 0x0000001b02127211 */ /* 0x040fe400078f38ff */
[----:B------:R-:W-:-:S02]  /*0cc0*/  LEA.HI R2, R2, R29, RZ, 0x7 ;  /* 0x0000001d02027211 */ /* 0x000fc400078f38ff */
[----:B------:R-:W-:Y:S02]  /*0cd0*/  @!P6 IADD3 R3, R3, -R31, RZ ;  /* 0x8000001f0303e210 */ /* 0x000fe40007ffe0ff */
[----:B------:R-:W-:Y:S02]  /*0ce0*/  LOP3.LUT R2, R2, 0xffffff80, RZ, 0xc0, !PT ;  /* 0xffffff8002027812 */ /* 0x000fe400078ec0ff */
[----:B------:R-:W-:Y:S02]  /*0cf0*/  ISETP.NE.AND P6, PT, R5, RZ, PT ;  /* 0x000000ff0500720c */ /* 0x000fe40003fc5270 */
[----:B------:R-:W-:Y:S02]  /*0d00*/  IADD3 R29, R29, -R2, RZ ;  /* 0x800000021d1d7210 */ /* 0x000fe40007ffe0ff */
[----:B------:R-:W-:Y:S02]  /*0d10*/  LOP3.LUT R2, RZ, R5, RZ, 0x33, !PT ;  /* 0x00000005ff027212 */ /* 0x000fe400078e33ff */
[----:B------:R-:W-:-:S02]  /*0d20*/  @!P3 IADD3 R11, -R11, RZ, RZ ;  /* 0x000000ff0b0bb210 */ /* 0x000fc40007ffe1ff */
[----:B------:R-:W-:Y:S02]  /*0d30*/  @!P5 IADD3 R8, -R8, RZ, RZ ;  /* 0x000000ff0808d210 */ /* 0x000fe40007ffe1ff */
[----:B------:R-:W-:Y:S02]  /*0d40*/  @!P2 IADD3 R12, -R12, RZ, RZ ;  /* 0x000000ff0c0ca210 */ /* 0x000fe40007ffe1ff */
[----:B------:R-:W-:Y:S02]  /*0d50*/  @!P4 IADD3 R13, -R13, RZ, RZ ;  /* 0x000000ff0d0dc210 */ /* 0x000fe40007ffe1ff */
[----:B------:R-:W-:Y:S02]  /*0d60*/  @!P1 IADD3 R14, -R14, RZ, RZ ;  /* 0x000000ff0e0e9210 */ /* 0x000fe40007ffe1ff */
[----:B------:R-:W-:Y:S02]  /*0d70*/  @!P0 IADD3 R3, -R3, RZ, RZ ;  /* 0x000000ff03038210 */ /* 0x000fe40007ffe1ff */
[----:B------:R-:W-:-:S02]  /*0d80*/  SEL R33, R2, R10, !P6 ;  /* 0x0000000a02217207 */ /* 0x000fc40007000000 */
[----:B------:R-:W-:Y:S02]  /*0d90*/  LOP3.LUT R6, R6, 0xffffff80, RZ, 0xc0, !PT ;  /* 0xffffff8006067812 */ /* 0x000fe400078ec0ff */
[C---:B------:R-:W-:Y:S02]  /*0da0*/  SEL R31, R2.reuse, R7, !P6 ;  /* 0x00000007021f7207 */ /* 0x040fe40007000000 */
[----:B------:R-:W-:Y:S02]  /*0db0*/  SEL R35, R2, R11, !P6 ;  /* 0x0000000b02237207 */ /* 0x000fe40007000000 */
[----:B------:R-:W-:Y:S02]  /*0dc0*/  LOP3.LUT R10, R122, 0x3c, RZ, 0xc0, !PT ;  /* 0x0000003c7a0a7812 */ /* 0x000fe400078ec0ff */
[C---:B------:R-:W-:Y:S02]  /*0dd0*/  SEL R37, R2.reuse, R8, !P6 ;  /* 0x0000000802257207 */ /* 0x040fe40007000000 */
[C---:B------:R-:W-:Y:S01]  /*0de0*/  SEL R39, R2.reuse, R12, !P6 ;  /* 0x0000000c02277207 */ /* 0x040fe20007000000 */
[--C-:B------:R-:W-:Y:S01]  /*0df0*/  IMAD R58, R31, 0xac, R10.reuse ;  /* 0x000000ac1f3a7824 */ /* 0x100fe200078e020a */
[C---:B------:R-:W-:Y:S01]  /*0e00*/  SEL R13, R2.reuse, R13, !P6 ;  /* 0x0000000d020d7207 */ /* 0x040fe20007000000 */
[--C-:B------:R-:W-:Y:S01]  /*0e10*/  IMAD R60, R33, 0xac, R10.reuse ;  /* 0x000000ac213c7824 */ /* 0x100fe200078e020a */
[C---:B------:R-:W-:Y:S01]  /*0e20*/  SEL R41, R2.reuse, R14, !P6 ;  /* 0x0000000e02297207 */ /* 0x040fe20007000000 */
[--C-:B------:R-:W-:Y:S01]  /*0e30*/  IMAD R62, R35, 0xac, R10.reuse ;  /* 0x000000ac233e7824 */ /* 0x100fe200078e020a */
[----:B------:R-:W-:Y:S01]  /*0e40*/  SEL R11, R2, R3, !P6 ;  /* 0x00000003020b7207 */ /* 0x000fe20007000000 */
[--C-:B------:R-:W-:Y:S01]  /*0e50*/  IMAD R64, R37, 0xac, R10.reuse ;  /* 0x000000ac25407824 */ /* 0x100fe200078e020a */
[----:B------:R-:W-:Y:S01]  /*0e60*/  LOP3.LUT R16, R16, 0xffffff80, RZ, 0xc0, !PT ;  /* 0xffffff8010107812 */ /* 0x000fe200078ec0ff */
[--C-:B------:R-:W-:Y:S01]  /*0e70*/  IMAD R66, R39, 0xac, R10.reuse ;  /* 0x000000ac27427824 */ /* 0x100fe200078e020a */
[----:B------:R-:W-:Y:S01]  /*0e80*/  LOP3.LUT R18, R18, 0xffffff80, RZ, 0xc0, !PT ;  /* 0xffffff8012127812 */ /* 0x000fe200078ec0ff */
[-C--:B------:R-:W-:Y:S01]  /*0e90*/  IMAD.WIDE R58, R58, R73.reuse, c[0x0][0x160] ;  /* 0x000058003a3a7625 */ /* 0x080fe200078e0249 */
[C---:B------:R-:W-:Y:S01]  /*0ea0*/  LOP3.LUT R2, R9.reuse, 0x10, RZ, 0xfc, !PT ;  /* 0x0000001009027812 */ /* 0x040fe200078efcff */
[----:B------:R-:W-:Y:S01]  /*0eb0*/  CS2R R30, SRZ ;  /* 0x00000000001e7805 */ /* 0x000fe2000001ff00 */
[----:B------:R-:W-:Y:S01]  /*0ec0*/  LOP3.LUT R3, R9, 0x20, RZ, 0xfc, !PT ;  /* 0x0000002009037812 */ /* 0x000fe200078efcff */
[--C-:B------:R-:W-:Y:S01]  /*0ed0*/  IMAD R68, R13, 0xac, R10.reuse ;  /* 0x000000ac0d447824 */ /* 0x100fe200078e020a */
[----:B------:R-:W-:Y:S01]  /*0ee0*/  IADD3 R23, R23, -R6, RZ ;  /* 0x8000000617177210 */ /* 0x000fe20007ffe0ff */
[-C--:B------:R-:W-:Y:S01]  /*0ef0*/  IMAD.WIDE R60, R60, R73.reuse, c[0x0][0x160] ;  /* 0x000058003c3c7625 */ /* 0x080fe200078e0249 */
[C---:B------:R-:W-:Y:S01]  /*0f00*/  LOP3.LUT R5, R9.reuse, 0x30, RZ, 0xfc, !PT ;  /* 0x0000003009057812 */ /* 0x040fe200078efcff */
[----:B------:R-:W-:Y:S01]  /*0f10*/  CS2R R32, SRZ ;  /* 0x0000000000207805 */ /* 0x000fe2000001ff00 */
[----:B------:R-:W-:Y:S01]  /*0f20*/  LOP3.LUT R6, R9, 0x40, RZ, 0xfc, !PT ;  /* 0x0000004009067812 */ /* 0x000fe200078efcff */
[--C-:B------:R-:W-:Y:S01]  /*0f30*/  IMAD R17, R17, 0xac, R10.reuse ;  /* 0x000000ac11117824 */ /* 0x100fe200078e020a */
[----:B------:R-:W-:Y:S01]  /*0f40*/  LEA R121, R9, R10, 0x6 ;  /* 0x0000000a09797211 */ /* 0x000fe200078e30ff */
[--C-:B------:R-:W-:Y:S01]  /*0f50*/  IMAD R19, R19, 0xac, R10.reuse ;  /* 0x000000ac13137824 */ /* 0x100fe200078e020a */
[----:B------:R-:W-:Y:S01]  /*0f60*/  IADD3 R25, R25, -R16, RZ ;  /* 0x8000001019197210 */ /* 0x000fe20007ffe0ff */
[--C-:B------:R-:W-:Y:S01]  /*0f70*/  IMAD R48, R21, 0xac, R10.reuse ;  /* 0x000000ac15307824 */ /* 0x100fe200078e020a */
[----:B------:R-:W-:Y:S01]  /*0f80*/  IADD3 R27, R27, -R18, RZ ;  /* 0x800000121b1b7210 */ /* 0x000fe20007ffe0ff */
[--C-:B------:R-:W-:Y:S01]  /*0f90*/  IMAD R50, R23, 0xac, R10.reuse ;  /* 0x000000ac17327824 */ /* 0x100fe200078e020a */
[----:B------:R-:W-:Y:S01]  /*0fa0*/  LOP3.LUT R7, R9, 0x50, RZ, 0xfc, !PT ;  /* 0x0000005009077812 */ /* 0x000fe200078efcff */
[--C-:B------:R-:W-:Y:S01]  /*0fb0*/  IMAD R52, R25, 0xac, R10.reuse ;  /* 0x000000ac19347824 */ /* 0x100fe200078e020a */
[-C--:B------:R-:W-:Y:S01]  /*0fc0*/  LEA R123, R2, R10.reuse, 0x6 ;  /* 0x0000000a027b7211 */ /* 0x080fe200078e30ff */
        /* <DEDUP_REMOVED lines=8> */
[-C--:B------:R-:W-:Y:S01]  /*1050*/  IMAD.WIDE R62, R62, R73.reuse, c[0x0][0x160] ;  /* 0x000058003e3e7625 */ /* 0x080fe200078e0249 */
[-C--:B------:R-:W-:Y:S01]  /*1060*/  LEA R6, R6, R10.reuse, 0x6 ;  /* 0x0000000a06067211 */ /* 0x080fe200078e30ff */
[----:B------:R-:W-:Y:S01]  /*1070*/  CS2R R20, SRZ ;  /* 0x0000000000147805 */ /* 0x000fe2000001ff00 */
[----:B------:R-:W-:Y:S01]  /*1080*/  SHF.L.U32 R121, R121, 0x2, RZ ;  /* 0x0000000279797819 */ /* 0x000fe200000006ff */
[----:B------:R-:W-:Y:S01]  /*1090*/  IMAD R11, R11, 0xac, R10 ;  /* 0x000000ac0b0b7824 */ /* 0x000fe200078e020a */
[-C--:B------:R-:W-:Y:S01]  /*10a0*/  LEA R7, R7, R10.reuse, 0x6 ;  /* 0x0000000a07077211 */ /* 0x080fe200078e30ff */
[-C--:B------:R-:W-:Y:S01]  /*10b0*/  IMAD.WIDE R64, R64, R73.reuse, c[0x0][0x160] ;  /* 0x0000580040407625 */ /* 0x080fe200078e0249 */
[----:B------:R-:W-:Y:S01]  /*10c0*/  SHF.L.U32 R123, R123, 0x2, RZ ;  /* 0x000000027b7b7819 */ /* 0x000fe200000006ff */
[----:B------:R1:W-:Y:S01]  /*10d0*/  LDGSTS.E.BYPASS.128 [R121], [R58.64] ;  /* 0x000000003a797fae */ /* 0x0003e2000b901c4a */
[-C--:B------:R-:W-:Y:S01]  /*10e0*/  LEA R8, R8, R10.reuse, 0x6 ;  /* 0x0000000a08087211 */ /* 0x080fe200078e30ff */
[-C--:B------:R-:W-:Y:S01]  /*10f0*/  IMAD.WIDE R66, R66, R73.reuse, c[0x0][0x160] ;  /* 0x0000580042427625 */ /* 0x080fe200078e0249 */
[----:B------:R-:W-:Y:S01]  /*1100*/  SHF.L.U32 R125, R3, 0x2, RZ ;  /* 0x00000002037d7819 */ /* 0x000fe200000006ff */
[----:B------:R1:W-:Y:S01]  /*1110*/  LDGSTS.E.BYPASS.128 [R123], [R60.64] ;  /* 0x000000003c7b7fae */ /* 0x0003e2000b901c4a */
[----:B------:R-:W-:Y:S01]  /*1120*/  LEA R9, R9, R10, 0x6 ;  /* 0x0000000a09097211 */ /* 0x000fe200078e30ff */
[-C--:B------:R-:W-:Y:S01]  /*1130*/  IMAD.WIDE R68, R68, R73.reuse, c[0x0][0x160] ;  /* 0x0000580044447625 */ /* 0x080fe200078e0249 */
[----:B------:R-:W-:Y:S01]  /*1140*/  SHF.L.U32 R127, R5, 0x2, RZ ;  /* 0x00000002057f7819 */ /* 0x000fe200000006ff */
[----:B------:R1:W-:Y:S01]  /*1150*/  LDGSTS.E.BYPASS.128 [R125], [R62.64] ;  /* 0x000000003e7d7fae */ /* 0x0003e2000b901c4a */
[----:B------:R-:W-:Y:S01]  /*1160*/  SHF.L.U32 R129, R6, 0x2, RZ ;  /* 0x0000000206817819 */ /* 0x000fe200000006ff */
[-C--:B------:R-:W-:Y:S01]  /*1170*/  IMAD.WIDE R2, R2, R73.reuse, c[0x0][0x168] ;  /* 0x00005a0002027625 */ /* 0x080fe200078e0249 */
[----:B------:R-:W-:Y:S01]  /*1180*/  SHF.L.U32 R131, R7, 0x2, RZ ;  /* 0x0000000207837819 */ /* 0x000fe200000006ff */
[----:B------:R1:W-:Y:S01]  /*1190*/  LDGSTS.E.BYPASS.128 [R127], [R64.64] ;  /* 0x00000000407f7fae */ /* 0x0003e2000b901c4a */
[----:B------:R-:W-:Y:S01]  /*11a0*/  SHF.L.U32 R133, R8, 0x2, RZ ;  /* 0x0000000208857819 */ /* 0x000fe200000006ff */
[-C--:B------:R-:W-:Y:S01]  /*11b0*/  IMAD.WIDE R44, R17, R73.reuse, c[0x0][0x168] ;  /* 0x00005a00112c7625 */ /* 0x080fe200078e0249 */
[----:B------:R-:W-:Y:S01]  /*11c0*/  SHF.L.U32 R135, R9, 0x2, RZ ;  /* 0x0000000209877819 */ /* 0x000fe200000006ff */
[----:B------:R1:W-:Y:S01]  /*11d0*/  LDGSTS.E.BYPASS.128 [R129], [R66.64] ;  /* 0x0000000042817fae */ /* 0x0003e2000b901c4a */
[----:B------:R-:W-:Y:S01]  /*11e0*/  ISETP.GE.U32.AND P0, PT, R10, 0x2c, PT ;  /* 0x0000002c0a00780c */ /* 0x000fe20003f06070 */
[-C--:B------:R-:W-:Y:S01]  /*11f0*/  IMAD.WIDE R46, R19, R73.reuse, c[0x0][0x168] ;  /* 0x00005a00132e7625 */ /* 0x080fe200078e0249 */
[----:B------:R-:W-:Y:S01]  /*1200*/  CS2R R22, SRZ ;  /* 0x0000000000167805 */ /* 0x000fe2000001ff00 */
[----:B------:R1:W-:Y:S01]  /*1210*/  LDGSTS.E.BYPASS.128 [R131], [R68.64] ;  /* 0x0000000044837fae */ /* 0x0003e2000b901c4a */
[----:B------:R-:W-:Y:S01]  /*1220*/  CS2R R24, SRZ ;  /* 0x0000000000187805 */ /* 0x000fe2000001ff00 */
[-C--:B------:R-:W-:Y:S01]  /*1230*/  IMAD.WIDE R48, R48, R73.reuse, c[0x0][0x168] ;  /* 0x00005a0030307625 */ /* 0x080fe200078e0249 */
[----:B------:R-:W-:Y:S01]  /*1240*/  CS2R R26, SRZ ;  /* 0x00000000001a7805 */ /* 0x000fe2000001ff00 */
[----:B------:R-:W-:Y:S01]  /*1250*/  CS2R R28, SRZ ;  /* 0x00000000001c7805 */ /* 0x000fe2000001ff00 */
[----:B------:R-:W-:Y:S01]  /*1260*/  CS2R R34, SRZ ;  /* 0x0000000000227805 */ /* 0x000fe2000001ff00 */
[-C--:B------:R-:W-:Y:S01]  /*1270*/  IMAD.WIDE R50, R50, R73.reuse, c[0x0][0x168] ;  /* 0x00005a0032327625 */ /* 0x080fe200078e0249 */
[----:B------:R-:W-:Y:S01]  /*1280*/  CS2R R36, SRZ ;  /* 0x0000000000247805 */ /* 0x000fe2000001ff00 */
[----:B------:R-:W-:Y:S01]  /*1290*/  CS2R R38, SRZ ;  /* 0x0000000000267805 */ /* 0x000fe2000001ff00 */
[----:B------:R-:W-:Y:S01]  /*12a0*/  CS2R R40, SRZ ;  /* 0x0000000000287805 */ /* 0x000fe2000001ff00 */
[----:B------:R-:W-:Y:S01]  /*12b0*/  IMAD.WIDE R52, R52, R73, c[0x0][0x168] ;  /* 0x00005a0034347625 */ /* 0x000fe200078e0249 */
[----:B------:R-:W-:-:S03]  /*12c0*/  LOP3.LUT R122, R122, 0x7c, RZ, 0xc0, !PT ;  /* 0x0000007c7a7a7812 */ /* 0x000fc600078ec0ff */
[----:B------:R-:W-:-:S04]  /*12d0*/  IMAD.WIDE R54, R54, R73, c[0x0][0x168] ;  /* 0x00005a0036367625 */ /* 0x000fc800078e0249 */
[----:B------:R-:W-:-:S04]  /*12e0*/  IMAD.WIDE R56, R56, R73, c[0x0][0x168] ;  /* 0x00005a0038387625 */ /* 0x000fc800078e0249 */
[----:B------:R-:W-:-:S04]  /*12f0*/  IMAD.WIDE R70, R70, R73, c[0x0][0x160] ;  /* 0x0000580046467625 */ /* 0x000fc800078e0249 */
[----:B------:R-:W-:Y:S01]  /*1300*/  IMAD.WIDE R72, R11, R73, c[0x0][0x160] ;  /* 0x000058000b487625 */ /* 0x000fe200078e0249 */
[----:B------:R1:W-:Y:S04]  /*1310*/  LDGSTS.E.BYPASS.128 [R133], [R70.64] ;  /* 0x0000000046857fae */ /* 0x0003e8000b901c4a */
[----:B------:R1:W-:Y:S04]  /*1320*/  LDGSTS.E.BYPASS.128 [R135], [R72.64] ;  /* 0x0000000048877fae */ /* 0x0003e8000b901c4a */
[----:B------:R-:W0:Y:S04]  /*1330*/  LDGDEPBAR ;  /* 0x00000000000079af */ /* 0x000e280000000000 */
[----:B------:R1:W-:Y:S04]  /*1340*/  LDGSTS.E.BYPASS.128 [R121+0x20000], [R2.64] ;  /* 0x2000000002797fae */ /* 0x0003e8000b901c4a */
[----:B------:R1:W-:Y:S04]  /*1350*/  LDGSTS.E.BYPASS.128 [R123+0x20000], [R44.64] ;  /* 0x200000002c7b7fae */ /* 0x0003e8000b901c4a */
[----:B------:R1:W-:Y:S04]  /*1360*/  LDGSTS.E.BYPASS.128 [R125+0x20000], [R46.64] ;  /* 0x200000002e7d7fae */ /* 0x0003e8000b901c4a */
[----:B------:R1:W-:Y:S04]  /*1370*/  LDGSTS.E.BYPASS.128 [R127+0x20000], [R48.64] ;  /* 0x20000000307f7fae */ /* 0x0003e8000b901c4a */
[----:B------:R1:W-:Y:S04]  /*1380*/  LDGSTS.E.BYPASS.128 [R129+0x20000], [R50.64] ;  /* 0x2000000032817fae */ /* 0x0003e8000b901c4a */
[----:B------:R1:W-:Y:S04]  /*1390*/  LDGSTS.E.BYPASS.128 [R131+0x20000], [R52.64] ;  /* 0x2000000034837fae */ /* 0x0003e8000b901c4a */
[----:B------:R1:W-:Y:S04]  /*13a0*/  LDGSTS.E.BYPASS.128 [R133+0x20000], [R54.64] ;  /* 0x2000000036857fae */ /* 0x0003e8000b901c4a */
[----:B------:R1:W-:Y:S04]  /*13b0*/  LDGSTS.E.BYPASS.128 [R135+0x20000], [R56.64] ;  /* 0x2000000038877fae */ /* 0x0003e8000b901c4a */
[----:B------:R-:W0:Y:S04]  /*13c0*/  LDGDEPBAR ;  /* 0x00000000000079af */ /* 0x000e280000000000 */
[----:B------:R-:W-:Y:S06]  /*13d0*/  BAR.SYNC 0x0 ;  /* 0x0000000000007b1d */ /* 0x000fec0000000000 */
[----:B------:R-:W-:Y:S01]  /*13e0*/  @!PT LDS RZ, [RZ] ;  /* 0x00000000fffff984 */ /* 0x000fe20000000800 */
[----:B------:R-:W-:Y:S01]  /*13f0*/  @!PT LDS RZ, [RZ] ;  /* 0x00000000fffff984 */ /* 0x000fe20000000800 */
[----:B------:R-:W-:Y:S01]  /*1400*/  @!PT LDS RZ, [RZ] ;  /* 0x00000000fffff984 */ /* 0x000fe20000000800 */
[----:B------:R1:W-:Y:S04]  /*1410*/  LDGSTS.E.BYPASS.128 [R121+0x8000], [R58.64+0x100] ;  /* 0x080001003a797fae */ /* 0x0003e8000b901c4a */
[----:B------:R1:W-:Y:S04]  /*1420*/  LDGSTS.E.BYPASS.128 [R123+0x8000], [R60.64+0x100] ;  /* 0x080001003c7b7fae */ /* 0x0003e8000b901c4a */
[----:B------:R1:W-:Y:S04]  /*1430*/  LDGSTS.E.BYPASS.128 [R125+0x8000], [R62.64+0x100] ;  /* 0x080001003e7d7fae */ /* 0x0003e8000b901c4a */
[----:B------:R1:W-:Y:S04]  /*1440*/  LDGSTS.E.BYPASS.128 [R127+0x8000], [R64.64+0x100] ;  /* 0x08000100407f7fae */ /* 0x0003e8000b901c4a */
[----:B------:R1:W-:Y:S04]  /*1450*/  LDGSTS.E.BYPASS.128 [R129+0x8000], [R66.64+0x100] ;  /* 0x0800010042817fae */ /* 0x0003e8000b901c4a */
[----:B------:R1:W-:Y:S04]  /*1460*/  LDGSTS.E.BYPASS.128 [R131+0x8000], [R68.64+0x100] ;  /* 0x0800010044837fae */ /* 0x0003e8000b901c4a */
[----:B------:R1:W-:Y:S04]  /*1470*/  LDGSTS.E.BYPASS.128 [R133+0x8000], [R70.64+0x100] ;  /* 0x0800010046857fae */ /* 0x0003e8000b901c4a */
[----:B------:R1:W-:Y:S04]  /*1480*/  LDGSTS.E.BYPASS.128 [R135+0x8000], [R72.64+0x100] ;  /* 0x0800010048877fae */ /* 0x0003e8000b901c4a */
[----:B------:R-:W0:Y:S04]  /*1490*/  LDGDEPBAR ;  /* 0x00000000000079af */ /* 0x000e280000000000 */
        /* <DEDUP_REMOVED lines=9> */
[----:B------:R-:W-:Y:S06]  /*1530*/  BAR.SYNC 0x0 ;  /* 0x0000000000007b1d */ /* 0x000fec0000000000 */
[----:B------:R-:W-:Y:S01]  /*1540*/  @!PT LDS RZ, [RZ] ;  /* 0x00000000fffff984 */ /* 0x000fe20000000800 */
[----:B------:R-:W-:Y:S01]  /*1550*/  @!PT LDS RZ, [RZ] ;  /* 0x00000000fffff984 */ /* 0x000fe20000000800 */
[----:B------:R-:W-:Y:S01]  /*1560*/  @!PT LDS RZ, [RZ] ;  /* 0x00000000fffff984 */ /* 0x000fe20000000800 */
[----:B------:R1:W-:Y:S04]  /*1570*/  LDGSTS.E.BYPASS.128 [R121+0x10000], [R58.64+0x200], !P0 ;  /* 0x100002003a797fae */ /* 0x0003e8000c101c4a */
[----:B------:R1:W-:Y:S04]  /*1580*/  LDGSTS.E.BYPASS.128 [R123+0x10000], [R60.64+0x200], !P0 ;  /* 0x100002003c7b7fae */ /* 0x0003e8000c101c4a */
[----:B------:R1:W-:Y:S04]  /*1590*/  LDGSTS.E.BYPASS.128 [R125+0x10000], [R62.64+0x200], !P0 ;  /* 0x100002003e7d7fae */ /* 0x0003e8000c101c4a */
[----:B------:R1:W-:Y:S04]  /*15a0*/  LDGSTS.E.BYPASS.128 [R127+0x10000], [R64.64+0x200], !P0 ;  /* 0x10000200407f7fae */ /* 0x0003e8000c101c4a */
[----:B------:R1:W-:Y:S04]  /*15b0*/  LDGSTS.E.BYPASS.128 [R129+0x10000], [R66.64+0x200], !P0 ;  /* 0x1000020042817fae */ /* 0x0003e8000c101c4a */
[----:B------:R1:W-:Y:S04]  /*15c0*/  LDGSTS.E.BYPASS.128 [R131+0x10000], [R68.64+0x200], !P0 ;  /* 0x1000020044837fae */ /* 0x0003e8000c101c4a */
[----:B------:R1:W-:Y:S04]  /*15d0*/  LDGSTS.E.BYPASS.128 [R133+0x10000], [R70.64+0x200], !P0 ;  /* 0x1000020046857fae */ /* 0x0003e8000c101c4a */
[----:B------:R1:W-:Y:S04]  /*15e0*/  LDGSTS.E.BYPASS.128 [R135+0x10000], [R72.64+0x200], !P0 ;  /* 0x1000020048877fae */ /* 0x0003e8000c101c4a */
[----:B------:R-:W0:Y:S04]  /*15f0*/  LDGDEPBAR ;  /* 0x00000000000079af */ /* 0x000e280000000000 */
        /* <DEDUP_REMOVED lines=9> */
[----:B------:R-:W-:Y:S06]  /*1690*/  BAR.SYNC 0x0 ;  /* 0x0000000000007b1d */ /* 0x000fec0000000000 */
[----:B------:R-:W-:Y:S01]  /*16a0*/  @!PT LDS RZ, [RZ] ;  /* 0x00000000fffff984 */ /* 0x000fe20000000800 */
[----:B------:R-:W-:Y:S01]  /*16b0*/  @!PT LDS RZ, [RZ] ;  /* 0x00000000fffff984 */ /* 0x000fe20000000800 */
[----:B------:R-:W-:Y:S01]  /*16c0*/  @!PT LDS RZ, [RZ] ;  /* 0x00000000fffff984 */ /* 0x000fe20000000800 */
[----:B------:R1:W-:Y:S04]  /*16d0*/  LDGSTS.E.BYPASS.128 [R121+0x18000], [R58.64+0x300], !PT ;  /* 0x180003003a797fae */ /* 0x0003e8000f901c4a */
[----:B------:R1:W-:Y:S04]  /*16e0*/  LDGSTS.E.BYPASS.128 [R123+0x18000], [R60.64+0x300], !PT ;  /* 0x180003003c7b7fae */ /* 0x0003e8000f901c4a */
[----:B------:R1:W-:Y:S04]  /*16f0*/  LDGSTS.E.BYPASS.128 [R125+0x18000], [R62.64+0x300], !PT ;  /* 0x180003003e7d7fae */ /* 0x0003e8000f901c4a */
[----:B------:R1:W-:Y:S04]  /*1700*/  LDGSTS.E.BYPASS.128 [R127+0x18000], [R64.64+0x300], !PT ;  /* 0x18000300407f7fae */ /* 0x0003e8000f901c4a */
[----:B------:R1:W-:Y:S04]  /*1710*/  LDGSTS.E.BYPASS.128 [R129+0x18000], [R66.64+0x300], !PT ;  /* 0x1800030042817fae */ /* 0x0003e8000f901c4a */
[----:B------:R1:W-:Y:S04]  /*1720*/  LDGSTS.E.BYPASS.128 [R131+0x18000], [R68.64+0x300], !PT ;  /* 0x1800030044837fae */ /* 0x0003e8000f901c4a */
[----:B------:R1:W-:Y:S04]  /*1730*/  LDGSTS.E.BYPASS.128 [R133+0x18000], [R70.64+0x300], !PT ;  /* 0x1800030046857fae */ /* 0x0003e8000f901c4a */
[----:B------:R1:W-:Y:S04]  /*1740*/  LDGSTS.E.BYPASS.128 [R135+0x18000], [R72.64+0x300], !PT ;  /* 0x1800030048877fae */ /* 0x0003e8000f901c4a */
[----:B------:R-:W0:Y:S04]  /*1750*/  LDGDEPBAR ;  /* 0x00000000000079af */ /* 0x000e280000000000 */
        /* <DEDUP_REMOVED lines=8> */
[----:B------:R-:W0:Y:S01]  /*17e0*/  LDGDEPBAR ;  /* 0x00000000000079af */ /* 0x000e220000000000 */
[----:B------:R-:W-:-:S04]  /*17f0*/  DEPBAR.LE SB0, 0x6 ;  /* 0x000081800000791a */ /* 0x000fc80000000000 */
[----:B-1----:R-:W-:Y:S06]  /*1800*/  BAR.SYNC 0x0 ;  /* 0x0000000000007b1d */ /* 0x002fec0000000000 */
.L_x_1:
[----:B------:R-:W-:Y:S01]  /*1810*/  LEA R124, R122, UR8, 0x8 ;  /* 0x000000087a7c7c11 */ /* 0x000fe2000f8e40ff */
[----:B------:R-:W-:Y:S01]  /*1820*/  LDS.128 R152, [R120.X4+UR4] ;  /* 0x0000000478987984 */ /* 0x000fe20008004c00 */
[----:B------:R-:W-:Y:S01]  /*1830*/  IADD3 R75, R75, 0x1, RZ ;  /* 0x000000014b4b7810 */ /* 0x000fe20007ffe0ff */
[----:B------:R-:W-:Y:S02]  /*1840*/  ULDC.64 UR10, c[0x0][0x118] ;  /* 0x00004600000a7ab9 */ /* 0x000fe40000000a00 */
[----:B------:R-:W1:Y:S01]  /*1850*/  LDS.128 R4, [R124] ;  /* 0x000000007c047984 */ /* 0x000e620000000c00 */
[----:B------:R-:W-:-:S03]  /*1860*/  ISETP.GE.AND P0, PT, R75, 0x4, PT ;  /* 0x000000044b00780c */ /* 0x000fc60003f06270 */
[----:B------:R-:W2:Y:S04]  /*1870*/  LDS.128 R8, [R124+0x300] ;  /* 0x000300007c087984 */ /* 0x000ea80000000c00 */
[----:B------:R-:W3:Y:S04]  /*1880*/  LDS.128 R12, [R124+0x100] ;  /* 0x000100007c0c7984 */ /* 0x000ee80000000c00 */
[----:B------:R-:W4:Y:S04]  /*1890*/  LDS.128 R16, [R124+0x200] ;  /* 0x000200007c107984 */ /* 0x000f280000000c00 */
[----:B------:R-:W4:Y:S04]  /*18a0*/  LDS.128 R136, [R120.X4+UR4+0x100] ;  /* 0x0001000478887984 */ /* 0x000f280008004c00 */
[----:B------:R-:W4:Y:S01]  /*18b0*/  LDS.128 R116, [R120.X4+UR4+0x200] ;  /* 0x0002000478747984 */ /* 0x000f220008004c00 */
[C---:B-1----:R-:W-:Y:S01]  /*18c0*/  FFMA R128, R152.reuse, R4, R112 ;  /* 0x0000000498807223 */ /* 0x042fe20000000070 */
[----:B--2---:R-:W-:-:S03]  /*18d0*/  FFMA R130, R152, R8, R115 ;  /* 0x0000000898827223 */ /* 0x004fc60000000073 */
[C---:B------:R-:W-:Y:S01]  /*18e0*/  FFMA R143, R153.reuse, R5, R128 ;  /* 0x00000005998f7223 */ /* 0x040fe20000000080 */
[----:B---3--:R-:W-:Y:S01]  /*18f0*/  FFMA R112, R152, R12, R113 ;  /* 0x0000000c98707223 */ /* 0x008fe20000000071 */
[C---:B------:R-:W-:Y:S02]  /*1900*/  FFMA R141, R153.reuse, R9, R130 ;  /* 0x00000009998d7223 */ /* 0x040fe40000000082 */
[----:B------:R-:W-:Y:S01]  /*1910*/  FFMA R128, R154, R6, R143 ;  /* 0x000000069a807223 */ /* 0x000fe2000000008f */
[----:B----4-:R-:W-:Y:S01]  /*1920*/  FFMA R114, R152, R16, R114 ;  /* 0x0000001098727223 */ /* 0x010fe20000000072 */
[----:B------:R-:W-:Y:S02]  /*1930*/  FFMA R145, R153, R13, R112 ;  /* 0x0000000d99917223 */ /* 0x000fe40000000070 */
[----:B------:R-:W-:Y:S01]  /*1940*/  FFMA R157, R155, R7, R128 ;  /* 0x000000079b9d7223 */ /* 0x000fe20000000080 */
[----:B------:R-:W-:Y:S01]  /*1950*/  FFMA R132, R154, R10, R141 ;  /* 0x0000000a9a847223 */ /* 0x000fe2000000008d */
[-C--:B------:R-:W-:Y:S01]  /*1960*/  FFMA R153, R153, R17.reuse, R114 ;  /* 0x0000001199997223 */ /* 0x080fe20000000072 */
[C---:B------:R-:W-:Y:S01]  /*1970*/  FFMA R106, R136.reuse, R16, R106 ;  /* 0x00000010886a7223 */ /* 0x040fe2000000006a */
[----:B------:R-:W1:Y:S01]  /*1980*/  LDS.128 R112, [R120.X4+UR4+0x300] ;  /* 0x0003000478707984 */ /* 0x000e620008004c00 */
[----:B------:R-:W-:Y:S01]  /*1990*/  FFMA R104, R136, R4, R104 ;  /* 0x0000000488687223 */ /* 0x000fe20000000068 */
[----:B------:R-:W-:Y:S01]  /*19a0*/  FFMA R130, R154, R14, R145 ;  /* 0x0000000e9a827223 */ /* 0x000fe20000000091 */
[C---:B------:R-:W-:Y:S01]  /*19b0*/  FFMA R128, R136.reuse, R8, R107 ;  /* 0x0000000888807223 */ /* 0x040fe2000000006b */
[----:B------:R-:W-:Y:S01]  /*19c0*/  FFMA R136, R136, R12, R105 ;  /* 0x0000000c88887223 */ /* 0x000fe20000000069 */
[C---:B------:R-:W-:Y:S01]  /*19d0*/  FFMA R143, R137.reuse, R17, R106 ;  /* 0x00000011898f7223 */ /* 0x040fe2000000006a */
[C---:B------:R-:W-:Y:S01]  /*19e0*/  FFMA R145, R137.reuse, R5, R104 ;  /* 0x0000000589917223 */ /* 0x040fe20000000068 */
[C---:B------:R-:W-:Y:S01]  /*19f0*/  FFMA R141, R137.reuse, R9, R128 ;  /* 0x00000009898d7223 */ /* 0x040fe20000000080 */
[----:B------:R-:W2:Y:S01]  /*1a00*/  LDS.128 R104, [R120.X4+UR4+0x2000] ;  /* 0x0020000478687984 */ /* 0x000ea20008004c00 */
[----:B------:R-:W-:Y:S01]  /*1a10*/  FFMA R137, R137, R13, R136 ;  /* 0x0000000d89897223 */ /* 0x000fe20000000088 */
[-C--:B------:R-:W-:Y:S01]  /*1a20*/  FFMA R154, R154, R18.reuse, R153 ;  /* 0x000000129a9a7223 */ /* 0x080fe20000000099 */
[C---:B------:R-:W-:Y:S01]  /*1a30*/  FFMA R159, R155.reuse, R11, R132 ;  /* 0x0000000b9b9f7223 */ /* 0x040fe20000000084 */
[-C--:B------:R-:W-:Y:S01]  /*1a40*/  FFMA R153, R155, R15.reuse, R130 ;  /* 0x0000000f9b997223 */ /* 0x080fe20000000082 */
[C---:B------:R-:W-:Y:S01]  /*1a50*/  FFMA R130, R138.reuse, R18, R143 ;  /* 0x000000128a827223 */ /* 0x040fe2000000008f */
[C---:B------:R-:W-:Y:S01]  /*1a60*/  FFMA R132, R138.reuse, R10, R141 ;  /* 0x0000000a8a847223 */ /* 0x040fe2000000008d */
[C---:B------:R-:W-:Y:S01]  /*1a70*/  FFMA R128, R138.reuse, R14, R137 ;  /* 0x0000000e8a807223 */ /* 0x040fe20000000089 */
[----:B------:R-:W-:Y:S01]  /*1a80*/  FFMA R138, R138, R6, R145 ;  /* 0x000000068a8a7223 */ /* 0x000fe20000000091 */
[C---:B------:R-:W-:Y:S01]  /*1a90*/  FFMA R90, R116.reuse, R16, R90 ;  /* 0x00000010745a7223 */ /* 0x040fe2000000005a */
[C---:B------:R-:W-:Y:S01]  /*1aa0*/  FFMA R88, R116.reuse, R4, R88 ;  /* 0x0000000474587223 */ /* 0x040fe20000000058 */
[C---:B------:R-:W-:Y:S01]  /*1ab0*/  FFMA R145, R139.reuse, R15, R128 ;  /* 0x0000000f8b917223 */ /* 0x040fe20000000080 */
[C---:B------:R-:W-:Y:S01]  /*1ac0*/  FFMA R147, R139.reuse, R19, R130 ;  /* 0x000000138b937223 */ /* 0x040fe20000000082 */
[C---:B------:R-:W-:Y:S01]  /*1ad0*/  FFMA R143, R139.reuse, R11, R132 ;  /* 0x0000000b8b8f7223 */ /* 0x040fe20000000084 */
[----:B------:R-:W-:Y:S01]  /*1ae0*/  FFMA R141, R139, R7, R138 ;  /* 0x000000078b8d7223 */ /* 0x000fe2000000008a */
[C---:B------:R-:W-:Y:S01]  /*1af0*/  FFMA R128, R116.reuse, R8, R91 ;  /* 0x0000000874807223 */ /* 0x040fe2000000005b */
[----:B------:R-:W-:Y:S01]  /*1b00*/  FFMA R116, R116, R12, R89 ;  /* 0x0000000c74747223 */ /* 0x000fe20000000059 */
[C---:B------:R-:W-:Y:S01]  /*1b10*/  FFMA R139, R117.reuse, R17, R90 ;  /* 0x00000011758b7223 */ /* 0x040fe2000000005a */
[C---:B------:R-:W-:Y:S01]  /*1b20*/  FFMA R149, R117.reuse, R5, R88 ;  /* 0x0000000575957223 */ /* 0x040fe20000000058 */
[C---:B------:R-:W-:Y:S01]  /*1b30*/  FFMA R137, R117.reuse, R9, R128 ;  /* 0x0000000975897223 */ /* 0x040fe20000000080 */
[----:B------:R-:W3:Y:S01]  /*1b40*/  LDS.128 R88, [R120.X4+UR4+0x2100] ;  /* 0x0021000478587984 */ /* 0x000ee20008004c00 */
[----:B------:R-:W-:Y:S01]  /*1b50*/  FFMA R117, R117, R13, R116 ;  /* 0x0000000d75757223 */ /* 0x000fe20000000074 */
[C---:B------:R-:W-:Y:S01]  /*1b60*/  FFMA R128, R118.reuse, R18, R139 ;  /* 0x0000001276807223 */ /* 0x040fe2000000008b */
[C---:B------:R-:W-:Y:S01]  /*1b70*/  FFMA R130, R118.reuse, R10, R137 ;  /* 0x0000000a76827223 */ /* 0x040fe20000000089 */
[-C--:B------:R-:W-:Y:S01]  /*1b80*/  FFMA R155, R155, R19.reuse, R154 ;  /* 0x000000139b9b7223 */ /* 0x080fe2000000009a */
[C---:B------:R-:W-:Y:S01]  /*1b90*/  FFMA R116, R118.reuse, R14, R117 ;  /* 0x0000000e76747223 */ /* 0x040fe20000000075 */
[----:B------:R-:W-:Y:S01]  /*1ba0*/  FFMA R118, R118, R6, R149 ;  /* 0x0000000676767223 */ /* 0x000fe20000000095 */
[C---:B------:R-:W-:Y:S01]  /*1bb0*/  FFMA R137, R119.reuse, R19, R128 ;  /* 0x0000001377897223 */ /* 0x040fe20000000080 */
[C---:B------:R-:W-:Y:S01]  /*1bc0*/  FFMA R117, R119.reuse, R11, R130 ;  /* 0x0000000b77757223 */ /* 0x040fe20000000082 */
[C---:B------:R-:W-:Y:S01]  /*1bd0*/  FFMA R139, R119.reuse, R15, R116 ;  /* 0x0000000f778b7223 */ /* 0x040fe20000000074 */
[----:B------:R-:W-:Y:S01]  /*1be0*/  FFMA R119, R119, R7, R118 ;  /* 0x0000000777777223 */ /* 0x000fe20000000076 */
[C---:B-1----:R-:W-:Y:S01]  /*1bf0*/  FFMA R102, R112.reuse, R16, R102 ;  /* 0x0000001070667223 */ /* 0x042fe20000000066 */
[C---:B------:R-:W-:Y:S01]  /*1c00*/  FFMA R100, R112.reuse, R4, R100 ;  /* 0x0000000470647223 */ /* 0x040fe20000000064 */
[C---:B------:R-:W-:Y:S01]  /*1c10*/  FFMA R116, R112.reuse, R8, R103 ;  /* 0x0000000870747223 */ /* 0x040fe20000000067 */
[----:B------:R-:W-:Y:S01]  /*1c20*/  FFMA R112, R112, R12, R101 ;  /* 0x0000000c70707223 */ /* 0x000fe20000000065 */
[C---:B------:R-:W-:Y:S01]  /*1c30*/  FFMA R151, R113.reuse, R17, R102 ;  /* 0x0000001171977223 */ /* 0x040fe20000000066 */
[C---:B------:R-:W-:Y:S01]  /*1c40*/  FFMA R161, R113.reuse, R5, R100 ;  /* 0x0000000571a17223 */ /* 0x040fe20000000064 */
[C---:B------:R-:W-:Y:S01]  /*1c50*/  FFMA R149, R113.reuse, R9, R116 ;  /* 0x0000000971957223 */ /* 0x040fe20000000074 */
[----:B------:R-:W1:Y:S01]  /*1c60*/  LDS.128 R100, [R120.X4+UR4+0x2200] ;  /* 0x0022000478647984 */ /* 0x000e620008004c00 */
[----:B------:R-:W-:Y:S01]  /*1c70*/  FFMA R113, R113, R13, R112 ;  /* 0x0000000d71717223 */ /* 0x000fe20000000070 */
[C---:B--2---:R-:W-:Y:S01]  /*1c80*/  FFMA R110, R104.reuse, R16, R110 ;  /* 0x00000010686e7223 */ /* 0x044fe2000000006e */
[----:B------:R-:W-:Y:S01]  /*1c90*/  FFMA R108, R104, R4, R108 ;  /* 0x00000004686c7223 */ /* 0x000fe2000000006c */
[C---:B------:R-:W-:Y:S01]  /*1ca0*/  FFMA R116, R114.reuse, R18, R151 ;  /* 0x0000001272747223 */ /* 0x040fe20000000097 */
[C---:B------:R-:W-:Y:S01]  /*1cb0*/  FFMA R112, R114.reuse, R14, R113 ;  /* 0x0000000e72707223 */ /* 0x040fe20000000071 */
[C---:B------:R-:W-:Y:S01]  /*1cc0*/  FFMA R163, R105.reuse, R17, R110 ;  /* 0x0000001169a37223 */ /* 0x040fe2000000006e */
[----:B------:R-:W-:Y:S01]  /*1cd0*/  FFMA R165, R105, R5, R108 ;  /* 0x0000000569a57223 */ /* 0x000fe2000000006c */
[----:B------:R-:W-:Y:S01]  /*1ce0*/  FFMA R118, R114, R10, R149 ;  /* 0x0000000a72767223 */ /* 0x000fe20000000095 */
[----:B------:R-:W-:Y:S01]  /*1cf0*/  FFMA R113, R115, R15, R112 ;  /* 0x0000000f73717223 */ /* 0x000fe20000000070 */
[C---:B------:R-:W-:Y:S01]  /*1d00*/  FFMA R112, R104.reuse, R8, R111 ;  /* 0x0000000868707223 */ /* 0x040fe2000000006f */
[----:B------:R-:W-:Y:S01]  /*1d10*/  FFMA R104, R104, R12, R109 ;  /* 0x0000000c68687223 */ /* 0x000fe2000000006d */
[----:B------:R-:W-:Y:S01]  /*1d20*/  FFMA R114, R114, R6, R161 ;  /* 0x0000000672727223 */ /* 0x000fe200000000a1 */
[----:B------:R-:W2:Y:S01]  /*1d30*/  LDS.128 R108, [R120.X4+UR4+0x2300] ;  /* 0x00230004786c7984 */ /* 0x000ea20008004c00 */
[C---:B------:R-:W-:Y:S01]  /*1d40*/  FFMA R161, R105.reuse, R9, R112 ;  /* 0x0000000969a17223 */ /* 0x040fe20000000070 */
[----:B------:R-:W-:Y:S01]  /*1d50*/  FFMA R105, R105, R13, R104 ;  /* 0x0000000d69697223 */ /* 0x000fe20000000068 */
[C---:B------:R-:W-:Y:S01]  /*1d60*/  FFMA R112, R106.reuse, R18, R163 ;  /* 0x000000126a707223 */ /* 0x040fe200000000a3 */
[C---:B------:R-:W-:Y:S01]  /*1d70*/  FFMA R151, R115.reuse, R19, R116 ;  /* 0x0000001373977223 */ /* 0x040fe20000000074 */
[C---:B------:R-:W-:Y:S01]  /*1d80*/  FFMA R149, R115.reuse, R11, R118 ;  /* 0x0000000b73957223 */ /* 0x040fe20000000076 */
[----:B------:R-:W-:Y:S01]  /*1d90*/  FFMA R104, R106, R14, R105 ;  /* 0x0000000e6a687223 */ /* 0x000fe20000000069 */
[----:B------:R-:W-:Y:S01]  /*1da0*/  FFMA R115, R115, R7, R114 ;  /* 0x0000000773737223 */ /* 0x000fe20000000072 */
[C---:B---3--:R-:W-:Y:S01]  /*1db0*/  FFMA R98, R88.reuse, R16, R98 ;  /* 0x0000001058627223 */ /* 0x048fe20000000062 */
[C---:B------:R-:W-:Y:S01]  /*1dc0*/  FFMA R96, R88.reuse, R4, R96 ;  /* 0x0000000458607223 */ /* 0x040fe20000000060 */
[----:B------:R-:W-:Y:S01]  /*1dd0*/  FFMA R163, R107, R15, R104 ;  /* 0x0000000f6ba37223 */ /* 0x000fe20000000068 */
[C---:B------:R-:W-:Y:S01]  /*1de0*/  FFMA R104, R88.reuse, R8, R99 ;  /* 0x0000000858687223 */ /* 0x040fe20000000063 */
[----:B------:R-:W-:Y:S01]  /*1df0*/  FFMA R88, R88, R12, R97 ;  /* 0x0000000c58587223 */ /* 0x000fe20000000061 */
[C---:B------:R-:W-:Y:S01]  /*1e00*/  FFMA R114, R106.reuse, R10, R161 ;  /* 0x0000000a6a727223 */ /* 0x040fe200000000a1 */
[----:B------:R-:W-:Y:S01]  /*1e10*/  FFMA R106, R106, R6, R165 ;  /* 0x000000066a6a7223 */ /* 0x000fe200000000a5 */
[C---:B------:R-:W-:Y:S01]  /*1e20*/  FFMA R165, R89.reuse, R9, R104 ;  /* 0x0000000959a57223 */ /* 0x040fe20000000068 */
[C---:B------:R-:W-:Y:S01]  /*1e30*/  FFMA R167, R89.reuse, R17, R98 ;  /* 0x0000001159a77223 */ /* 0x040fe20000000062 */
[C---:B------:R-:W-:Y:S01]  /*1e40*/  FFMA R169, R89.reuse, R5, R96 ;  /* 0x0000000559a97223 */ /* 0x040fe20000000060 */
[----:B------:R-:W-:Y:S01]  /*1e50*/  FFMA R89, R89, R13, R88 ;  /* 0x0000000d59597223 */ /* 0x000fe20000000058 */
[----:B------:R-:W3:Y:S01]  /*1e60*/  LDS.128 R96, [R120.X4+UR4+0x4000] ;  /* 0x0040000478607984 */ /* 0x000ee20008004c00 */
[C---:B------:R-:W-:Y:S01]  /*1e70*/  FFMA R161, R107.reuse, R19, R112 ;  /* 0x000000136ba17223 */ /* 0x040fe20000000070 */
[C---:B------:R-:W-:Y:S01]  /*1e80*/  FFMA R105, R107.reuse, R11, R114 ;  /* 0x0000000b6b697223 */ /* 0x040fe20000000072 */
[C---:B------:R-:W-:Y:S01]  /*1e90*/  FFMA R88, R90.reuse, R14, R89 ;  /* 0x0000000e5a587223 */ /* 0x040fe20000000059 */
[----:B------:R-:W-:Y:S01]  /*1ea0*/  FFMA R107, R107, R7, R106 ;  /* 0x000000076b6b7223 */ /* 0x000fe2000000006a */
[C---:B------:R-:W-:Y:S01]  /*1eb0*/  FFMA R104, R90.reuse, R18, R167 ;  /* 0x000000125a687223 */ /* 0x040fe200000000a7 */
[C---:B------:R-:W-:Y:S01]  /*1ec0*/  FFMA R106, R90.reuse, R10, R165 ;  /* 0x0000000a5a6a7223 */ /* 0x040fe200000000a5 */
[----:B------:R-:W-:Y:S01]  /*1ed0*/  FFMA R90, R90, R6, R169 ;  /* 0x000000065a5a7223 */ /* 0x000fe200000000a9 */
[C---:B------:R-:W-:Y:S01]  /*1ee0*/  FFMA R169, R91.reuse, R15, R88 ;  /* 0x0000000f5ba97223 */ /* 0x040fe20000000058 */
[C---:B-1----:R-:W-:Y:S01]  /*1ef0*/  FFMA R88, R100.reuse, R8, R95 ;  /* 0x0000000864587223 */ /* 0x042fe2000000005f */
[C---:B------:R-:W-:Y:S01]  /*1f00*/  FFMA R94, R100.reuse, R16, R94 ;  /* 0x00000010645e7223 */ /* 0x040fe2000000005e */
[C---:B------:R-:W-:Y:S01]  /*1f10*/  FFMA R92, R100.reuse, R4, R92 ;  /* 0x00000004645c7223 */ /* 0x040fe2000000005c */
[----:B------:R-:W-:Y:S01]  /*1f20*/  FFMA R100, R100, R12, R93 ;  /* 0x0000000c64647223 */ /* 0x000fe2000000005d */
[C---:B------:R-:W-:Y:S01]  /*1f30*/  FFMA R165, R91.reuse, R19, R104 ;  /* 0x000000135ba57223 */ /* 0x040fe20000000068 */
[C---:B------:R-:W-:Y:S01]  /*1f40*/  FFMA R167, R91.reuse, R11, R106 ;  /* 0x0000000b5ba77223 */ /* 0x040fe2000000006a */
[----:B------:R-:W-:Y:S01]  /*1f50*/  FFMA R171, R91, R7, R90 ;  /* 0x000000075bab7223 */ /* 0x000fe2000000005a */
[C---:B------:R-:W-:Y:S01]  /*1f60*/  FFMA R93, R101.reuse, R9, R88 ;  /* 0x00000009655d7223 */ /* 0x040fe20000000058 */
[C---:B------:R-:W-:Y:S01]  /*1f70*/  FFMA R95, R101.reuse, R17, R94 ;  /* 0x00000011655f7223 */ /* 0x040fe2000000005e */
[----:B------:R-:W1:Y:S01]  /*1f80*/  LDS.128 R88, [R120.X4+UR4+0x4100] ;  /* 0x0041000478587984 */ /* 0x000e620008004c00 */
[C---:B------:R-:W-:Y:S01]  /*1f90*/  FFMA R173, R101.reuse, R5, R92 ;  /* 0x0000000565ad7223 */ /* 0x040fe2000000005c */
        /* <DEDUP_REMOVED lines=12> */
[----:B------:R-:W-:Y:S01]  /*2060*/  FFMA R175, R103, R19, R94 ;  /* 0x0000001367af7223 */ /* 0x000fe2000000005e */
[----:B------:R-:W2:Y:S01]  /*2070*/  LDS.128 R84, [R120.X4+UR4+0x4200] ;  /* 0x0042000478547984 */ /* 0x000ea20008004c00 */
[C---:B------:R-:W-:Y:S01]  /*2080*/  FFMA R93, R109.reuse, R9, R92 ;  /* 0x000000096d5d7223 */ /* 0x040fe2000000005c */
[----:B------:R-:W-:Y:S01]  /*2090*/  FFMA R109, R109, R13, R108 ;  /* 0x0000000d6d6d7223 */ /* 0x000fe2000000006c */
[C---:B------:R-:W-:Y:S01]  /*20a0*/  FFMA R94, R110.reuse, R18, R95 ;  /* 0x000000126e5e7223 */ /* 0x040fe2000000005f */
[----:B------:R-:W-:Y:S01]  /*20b0*/  FFMA R101, R103, R11, R100 ;  /* 0x0000000b67657223 */ /* 0x000fe20000000064 */
[C---:B------:R-:W-:Y:S01]  /*20c0*/  FFMA R100, R110.reuse, R10, R93 ;  /* 0x0000000a6e647223 */ /* 0x040fe2000000005d */
[----:B------:R-:W-:Y:S01]  /*20d0*/  FFMA R92, R110, R14, R109 ;  /* 0x0000000e6e5c7223 */ /* 0x000fe2000000006d */
[C---:B---3--:R-:W-:Y:S01]  /*20e0*/  FFMA R82, R96.reuse, R16, R82 ;  /* 0x0000001060527223 */ /* 0x048fe20000000052 */
        /* <DEDUP_REMOVED lines=24> */
[----:B------:R-:W-:Y:S01]  /*2270*/  FFMA R89, R89, R13, R88 ;  /* 0x0000000d59597223 */ /* 0x000fe20000000058 */
[----:B------:R-:W-:Y:S01]  /*2280*/  FFMA R187, R99, R7, R98 ;  /* 0x0000000763bb7223 */ /* 0x000fe20000000062 */
[C---:B------:R-:W-:Y:S01]  /*2290*/  FFMA R78, R90.reuse, R18, R79 ;  /* 0x000000125a4e7223 */ /* 0x040fe2000000004f */
[----:B------:R-:W1:Y:S01]  /*22a0*/  LDS.128 R96, [R120.X4+UR4+0x6000] ;  /* 0x0060000478607984 */ /* 0x000e620008004c00 */
[C---:B------:R-:W-:Y:S01]  /*22b0*/  FFMA R76, R90.reuse, R14, R89 ;  /* 0x0000000e5a4c7223 */ /* 0x040fe20000000059 */
[C---:B------:R-:W-:Y:S01]  /*22c0*/  FFMA R80, R90.reuse, R10, R77 ;  /* 0x0000000a5a507223 */ /* 0x040fe2000000004d */
[C---:B------:R-:W-:Y:S01]  /*22d0*/  FFMA R189, R91.reuse, R19, R78 ;  /* 0x000000135bbd7223 */ /* 0x040fe2000000004e */
[----:B------:R-:W-:Y:S01]  /*22e0*/  FFMA R90, R90, R6, R81 ;  /* 0x000000065a5a7223 */ /* 0x000fe20000000051 */
[----:B------:R-:W-:Y:S01]  /*22f0*/  FFMA R193, R91, R15, R76 ;  /* 0x0000000f5bc17223 */ /* 0x000fe2000000004c */
[C---:B--2---:R-:W-:Y:S01]  /*2300*/  FFMA R76, R84.reuse, R8, R43 ;  /* 0x00000008544c7223 */ /* 0x044fe2000000002b */
[C---:B------:R-:W-:Y:S01]  /*2310*/  FFMA R42, R84.reuse, R16, R42 ;  /* 0x00000010542a7223 */ /* 0x040fe2000000002a */
[C---:B------:R-:W-:Y:S01]  /*2320*/  FFMA R40, R84.reuse, R4, R40 ;  /* 0x0000000454287223 */ /* 0x040fe20000000028 */
[----:B------:R-:W-:Y:S01]  /*2330*/  FFMA R84, R84, R12, R41 ;  /* 0x0000000c54547223 */ /* 0x000fe20000000029 */
[C---:B------:R-:W-:Y:S01]  /*2340*/  FFMA R43, R85.reuse, R9, R76 ;  /* 0x00000009552b7223 */ /* 0x040fe2000000004c */
[C---:B------:R-:W-:Y:S01]  /*2350*/  FFMA R41, R85.reuse, R17, R42 ;  /* 0x0000001155297223 */ /* 0x040fe2000000002a */
[----:B------:R-:W2:Y:S01]  /*2360*/  LDS.128 R76, [R120.X4+UR4+0x6100] ;  /* 0x00610004784c7984 */ /* 0x000ea20008004c00 */
[C---:B------:R-:W-:Y:S01]  /*2370*/  FFMA R81, R85.reuse, R5, R40 ;  /* 0x0000000555517223 */ /* 0x040fe20000000028 */
[----:B------:R-:W-:Y:S01]  /*2380*/  FFMA R85, R85, R13, R84 ;  /* 0x0000000d55557223 */ /* 0x000fe20000000054 */
[C---:B------:R-:W-:Y:S01]  /*2390*/  FFMA R42, R86.reuse, R10, R43 ;  /* 0x0000000a562a7223 */ /* 0x040fe2000000002b */
[-C--:B------:R-:W-:Y:S01]  /*23a0*/  FFMA R191, R91, R11.reuse, R80 ;  /* 0x0000000b5bbf7223 */ /* 0x080fe20000000050 */
[C---:B------:R-:W-:Y:S01]  /*23b0*/  FFMA R80, R86.reuse, R18, R41 ;  /* 0x0000001256507223 */ /* 0x040fe20000000029 */
[C---:B------:R-:W-:Y:S01]  /*23c0*/  FFMA R40, R86.reuse, R14, R85 ;  /* 0x0000000e56287223 */ /* 0x040fe20000000055 */
        /* <DEDUP_REMOVED lines=9> */
[C---:B------:R-:W-:Y:S01]  /*2460*/  FFMA R39, R93.reuse, R9, R42 ;  /* 0x000000095d277223 */ /* 0x040fe2000000002a */
[----:B------:R-:W3:Y:S01]  /*2470*/  LDS.128 R80, [R120.X4+UR4+0x6200] ;  /* 0x0062000478507984 */ /* 0x000ee20008004c00 */
[C---:B------:R-:W-:Y:S01]  /*2480*/  FFMA R37, R93.reuse, R17, R38 ;  /* 0x000000115d257223 */ /* 0x040fe20000000026 */
[----:B------:R-:W-:Y:S01]  /*2490*/  FFMA R93, R93, R5, R36 ;  /* 0x000000055d5d7223 */ /* 0x000fe20000000024 */
[C---:B------:R-:W-:Y:S01]  /*24a0*/  FFMA R36, R94.reuse, R14, R41 ;  /* 0x0000000e5e247223 */ /* 0x040fe20000000029 */
[C---:B------:R-:W-:Y:S01]  /*24b0*/  FFMA R38, R94.reuse, R10, R39 ;  /* 0x0000000a5e267223 */ /* 0x040fe20000000027 */
[C---:B------:R-:W-:Y:S01]  /*24c0*/  FFMA R40, R94.reuse, R18, R37 ;  /* 0x000000125e287223 */ /* 0x040fe20000000025 */
[----:B------:R-:W-:Y:S01]  /*24d0*/  FFMA R203, R87, R7, R86 ;  /* 0x0000000757cb7223 */ /* 0x000fe20000000056 */
[C---:B------:R-:W-:Y:S01]  /*24e0*/  FFMA R211, R95.reuse, R15, R36 ;  /* 0x0000000f5fd37223 */ /* 0x040fe20000000024 */
[----:B------:R-:W-:Y:S01]  /*24f0*/  FFMA R209, R95, R11, R38 ;  /* 0x0000000b5fd17223 */ /* 0x000fe20000000026 */
[----:B------:R-:W4:Y:S01]  /*2500*/  LDS.128 R84, [R120.X4+UR4+0x6300] ;  /* 0x0063000478547984 */ /* 0x000f220008004c00 */
        /* <DEDUP_REMOVED lines=9> */
[C---:B------:R-:W-:Y:S01]  /*25a0*/  FFMA R32, R98.reuse, R14, R37 ;  /* 0x0000000e62207223 */ /* 0x040fe20000000025 */
[C---:B------:R-:W-:Y:S01]  /*25b0*/  FFMA R34, R98.reuse, R10, R35 ;  /* 0x0000000a62227223 */ /* 0x040fe20000000023 */
[----:B------:R-:W-:Y:S01]  /*25c0*/  FFMA R36, R98, R18, R33 ;  /* 0x0000001262247223 */ /* 0x000fe20000000021 */
[----:B------:R-:W-:Y:S01]  /*25d0*/  FFMA R205, R95, R7, R94 ;  /* 0x000000075fcd7223 */ /* 0x000fe2000000005e */
[C---:B------:R-:W-:Y:S01]  /*25e0*/  FFMA R219, R99.reuse, R15, R32 ;  /* 0x0000000f63db7223 */ /* 0x040fe20000000020 */
[----:B------:R-:W-:Y:S01]  /*25f0*/  FFMA R215, R99, R11, R34 ;  /* 0x0000000b63d77223 */ /* 0x000fe20000000022 */
[C---:B--2---:R-:W-:Y:S01]  /*2600*/  FFMA R32, R76.reuse, R12, R29 ;  /* 0x0000000c4c207223 */ /* 0x044fe2000000001d */
        /* <DEDUP_REMOVED lines=8> */
[-C--:B------:R-:W-:Y:S01]  /*2690*/  FFMA R213, R99, R19.reuse, R36 ;  /* 0x0000001363d57223 */ /* 0x080fe20000000024 */
[C---:B------:R-:W-:Y:S01]  /*26a0*/  FFMA R76, R78.reuse, R14, R31 ;  /* 0x0000000e4e4c7223 */ /* 0x040fe2000000001f */
[C---:B------:R-:W-:Y:S01]  /*26b0*/  FFMA R94, R78.reuse, R10, R29 ;  /* 0x0000000a4e5e7223 */ /* 0x040fe2000000001d */
[----:B------:R-:W-:Y:S01]  /*26c0*/  LDS.128 R88, [R120.X4+UR4+0x10] ;  /* 0x0000100478587984 */ /* 0x000fe20008004c00 */
[C---:B------:R-:W-:Y:S01]  /*26d0*/  FFMA R92, R78.reuse, R6, R33 ;  /* 0x000000064e5c7223 */ /* 0x040fe20000000021 */
[----:B------:R-:W-:Y:S01]  /*26e0*/  FFMA R78, R78, R18, R77 ;  /* 0x000000124e4e7223 */ /* 0x000fe2000000004d */
[----:B------:R-:W-:Y:S01]  /*26f0*/  FFMA R207, R95, R19, R40 ;  /* 0x000000135fcf7223 */ /* 0x000fe20000000028 */
[----:B------:R-:W1:Y:S01]  /*2700*/  LDS.128 R28, [R124+0x10] ;  /* 0x000010007c1c7984 */ /* 0x000e620000000c00 */
[C---:B------:R-:W-:Y:S01]  /*2710*/  FFMA R223, R79.reuse, R11, R94 ;  /* 0x0000000b4fdf7223 */ /* 0x040fe2000000005e */
[C---:B------:R-:W-:Y:S01]  /*2720*/  FFMA R77, R79.reuse, R19, R78 ;  /* 0x000000134f4d7223 */ /* 0x040fe2000000004e */
[C---:B------:R-:W-:Y:S01]  /*2730*/  FFMA R221, R79.reuse, R7, R92 ;  /* 0x000000074fdd7223 */ /* 0x040fe2000000005c */
[----:B------:R-:W2:Y:S01]  /*2740*/  LDS.128 R36, [R124+0x110] ;  /* 0x000110007c247984 */ /* 0x000ea20000000c00 */
[----:B------:R-:W-:Y:S01]  /*2750*/  FFMA R79, R79, R15, R76 ;  /* 0x0000000f4f4f7223 */ /* 0x000fe2000000004c */
[C---:B---3--:R-:W-:Y:S01]  /*2760*/  FFMA R76, R80.reuse, R16, R26 ;  /* 0x00000010504c7223 */ /* 0x048fe2000000001a */
[C---:B------:R-:W-:Y:S01]  /*2770*/  FFMA R78, R80.reuse, R8, R27 ;  /* 0x00000008504e7223 */ /* 0x040fe2000000001b */
[----:B------:R-:W3:Y:S01]  /*2780*/  LDS.128 R32, [R124+0x310] ;  /* 0x000310007c207984 */ /* 0x000ee20000000c00 */
[C---:B------:R-:W-:Y:S01]  /*2790*/  FFMA R26, R80.reuse, R12, R25 ;  /* 0x0000000c501a7223 */ /* 0x040fe20000000019 */
[----:B------:R-:W-:Y:S01]  /*27a0*/  FFMA R24, R80, R4, R24 ;  /* 0x0000000450187223 */ /* 0x000fe20000000018 */
[----:B------:R-:W-:Y:S01]  /*27b0*/  FFMA R98, R98, R6, R97 ;  /* 0x0000000662627223 */ /* 0x000fe20000000061 */
[----:B------:R-:W3:Y:S01]  /*27c0*/  LDS.128 R40, [R124+0x210] ;  /* 0x000210007c287984 */ /* 0x000ee20000000c00 */
[C---:B------:R-:W-:Y:S01]  /*27d0*/  FFMA R93, R81.reuse, R17, R76 ;  /* 0x00000011515d7223 */ /* 0x040fe2000000004c */
[C---:B------:R-:W-:Y:S01]  /*27e0*/  FFMA R95, R81.reuse, R9, R78 ;  /* 0x00000009515f7223 */ /* 0x040fe2000000004e */
[C---:B------:R-:W-:Y:S01]  /*27f0*/  FFMA R97, R81.reuse, R13, R26 ;  /* 0x0000000d51617223 */ /* 0x040fe2000000001a */
[-C--:B------:R-:W-:Y:S01]  /*2800*/  FFMA R81, R81, R5.reuse, R24 ;  /* 0x0000000551517223 */ /* 0x080fe20000000018 */
[C---:B----4-:R-:W-:Y:S01]  /*2810*/  FFMA R4, R84.reuse, R4, R20 ;  /* 0x0000000454047223 */ /* 0x050fe20000000014 */
[----:B------:R-:W4:Y:S01]  /*2820*/  LDS.128 R24, [R120.X4+UR4+0x110] ;  /* 0x0001100478187984 */ /* 0x000f220008004c00 */
[C---:B------:R-:W-:Y:S01]  /*2830*/  FFMA R8, R84.reuse, R8, R23 ;  /* 0x0000000854087223 */ /* 0x040fe20000000017 */
[C---:B------:R-:W-:Y:S01]  /*2840*/  FFMA R16, R84.reuse, R16, R22 ;  /* 0x0000001054107223 */ /* 0x040fe20000000016 */
[----:B------:R-:W-:Y:S01]  /*2850*/  FFMA R12, R84, R12, R21 ;  /* 0x0000000c540c7223 */ /* 0x000fe20000000015 */
[C---:B------:R-:W-:Y:S01]  /*2860*/  FFMA R5, R85.reuse, R5, R4 ;  /* 0x0000000555057223 */ /* 0x040fe20000000004 */
[----:B------:R-:W4:Y:S01]  /*2870*/  LDS.128 R20, [R120.X4+UR4+0x210] ;  /* 0x0002100478147984 */ /* 0x000f220008004c00 */
[-C--:B------:R-:W-:Y:S01]  /*2880*/  FFMA R110, R110, R6.reuse, R177 ;  /* 0x000000066e6e7223 */ /* 0x080fe200000000b1 */
[-C--:B------:R-:W-:Y:S01]  /*2890*/  FFMA R76, R82, R6.reuse, R81 ;  /* 0x00000006524c7223 */ /* 0x080fe20000000051 */
[----:B------:R-:W-:Y:S01]  /*28a0*/  FFMA R6, R86, R6, R5 ;  /* 0x0000000656067223 */ /* 0x000fe20000000005 */
[C---:B------:R-:W-:Y:S01]  /*28b0*/  FFMA R9, R85.reuse, R9, R8 ;  /* 0x0000000955097223 */ /* 0x040fe20000000008 */
[-C--:B------:R-:W-:Y:S01]  /*28c0*/  FFMA R78, R82, R10.reuse, R95 ;  /* 0x0000000a524e7223 */ /* 0x080fe2000000005f */
[----:B------:R-:W-:Y:S01]  /*28d0*/  FFMA R13, R85, R13, R12 ;  /* 0x0000000d550d7223 */ /* 0x000fe2000000000c */
[----:B------:R-:W-:Y:S01]  /*28e0*/  FFMA R227, R87, R7, R6 ;  /* 0x0000000757e37223 */ /* 0x000fe20000000006 */
[----:B------:R-:W-:Y:S01]  /*28f0*/  FFMA R10, R86, R10, R9 ;  /* 0x0000000a560a7223 */ /* 0x000fe20000000009 */
[C---:B------:R-:W-:Y:S01]  /*2900*/  FFMA R80, R82.reuse, R18, R93 ;  /* 0x0000001252507223 */ /* 0x040fe2000000005d */
[-C--:B------:R-:W-:Y:S01]  /*2910*/  FFMA R82, R82, R14.reuse, R97 ;  /* 0x0000000e52527223 */ /* 0x080fe20000000061 */
[----:B------:R-:W-:Y:S01]  /*2920*/  FFMA R17, R85, R17, R16 ;  /* 0x0000001155117223 */ /* 0x000fe20000000010 */
[-C--:B------:R-:W-:Y:S01]  /*2930*/  FFMA R177, R111, R11.reuse, R100 ;  /* 0x0000000b6fb17223 */ /* 0x080fe20000000064 */
[-C--:B------:R-:W-:Y:S01]  /*2940*/  FFMA R97, R83, R11.reuse, R78 ;  /* 0x0000000b53617223 */ /* 0x080fe2000000004e */
[----:B------:R-:W-:Y:S01]  /*2950*/  FFMA R14, R86, R14, R13 ;  /* 0x0000000e560e7223 */ /* 0x000fe2000000000d */
[----:B------:R-:W-:Y:S01]  /*2960*/  FFMA R85, R87, R11, R10 ;  /* 0x0000000b57557223 */ /* 0x000fe2000000000a */
[-C--:B------:R-:W-:Y:S01]  /*2970*/  FFMA R103, R103, R7.reuse, R102 ;  /* 0x0000000767677223 */ /* 0x080fe20000000066 */
[C---:B-1----:R-:W-:Y:S01]  /*2980*/  FFMA R6, R88.reuse, R28, R157 ;  /* 0x0000001c58067223 */ /* 0x042fe2000000009d */
[-C--:B------:R-:W-:Y:S01]  /*2990*/  FFMA R111, R111, R7.reuse, R110 ;  /* 0x000000076f6f7223 */ /* 0x080fe2000000006e */
[-C--:B------:R-:W-:Y:S01]  /*29a0*/  FFMA R217, R99, R7.reuse, R98 ;  /* 0x0000000763d97223 */ /* 0x080fe20000000062 */
[----:B------:R-:W-:Y:S01]  /*29b0*/  FFMA R93, R83, R7, R76 ;  /* 0x00000007535d7223 */ /* 0x000fe2000000004c */
[----:B--2---:R-:W-:Y:S01]  /*29c0*/  FFMA R4, R88, R36, R153 ;  /* 0x0000002458047223 */ /* 0x004fe20000000099 */
[----:B------:R-:W-:Y:S01]  /*29d0*/  FFMA R11, R89, R29, R6 ;  /* 0x0000001d590b7223 */ /* 0x000fe20000000006 */
[----:B------:R-:W-:Y:S01]  /*29e0*/  FFMA R18, R86, R18, R17 ;  /* 0x0000001256127223 */ /* 0x000fe20000000011 */
[----:B------:R-:W-:Y:S01]  /*29f0*/  FFMA R99, R83, R15, R82 ;  /* 0x0000000f53637223 */ /* 0x000fe20000000052 */
[C---:B---3--:R-:W-:Y:S01]  /*2a00*/  FFMA R8, R88.reuse, R32, R159 ;  /* 0x0000002058087223 */ /* 0x048fe2000000009f */
[----:B------:R-:W-:Y:S01]  /*2a10*/  FFMA R13, R89, R37, R4 ;  /* 0x00000025590d7223 */ /* 0x000fe20000000004 */
[----:B------:R-:W-:Y:S01]  /*2a20*/  FFMA R225, R87, R19, R18 ;  /* 0x0000001357e17223 */ /* 0x000fe20000000012 */
[----:B------:R-:W1:Y:S01]  /*2a30*/  LDS.128 R4, [R120.X4+UR4+0x310] ;  /* 0x0003100478047984 */ /* 0x000e620008004c00 */
[----:B------:R-:W-:Y:S01]  /*2a40*/  FFMA R88, R88, R40, R155 ;  /* 0x0000002858587223 */ /* 0x000fe2000000009b */
[C---:B------:R-:W-:Y:S01]  /*2a50*/  FFMA R9, R89.reuse, R33, R8 ;  /* 0x0000002159097223 */ /* 0x040fe20000000008 */
        /* <DEDUP_REMOVED lines=8> */
[C---:B----4-:R-:W-:Y:S01]  /*2ae0*/  FFMA R10, R24.reuse, R32, R143 ;  /* 0x00000020180a7223 */ /* 0x050fe2000000008f */
[C---:B------:R-:W-:Y:S01]  /*2af0*/  FFMA R8, R24.reuse, R28, R141 ;  /* 0x0000001c18087223 */ /* 0x040fe2000000008d */
[C---:B------:R-:W-:Y:S01]  /*2b00*/  FFMA R12, R24.reuse, R40, R147 ;  /* 0x00000028180c7223 */ /* 0x040fe20000000093 */
[----:B------:R-:W-:Y:S01]  /*2b10*/  FFMA R24, R24, R36, R145 ;  /* 0x0000002418187223 */ /* 0x000fe20000000091 */
[----:B------:R-:W-:Y:S01]  /*2b20*/  FFMA R87, R87, R15, R14 ;  /* 0x0000000f57577223 */ /* 0x000fe2000000000e */
[C---:B------:R-:W-:Y:S01]  /*2b30*/  FFMA R13, R25.reuse, R33, R10 ;  /* 0x00000021190d7223 */ /* 0x040fe2000000000a */
[C---:B------:R-:W-:Y:S01]  /*2b40*/  FFMA R15, R25.reuse, R41, R12 ;  /* 0x00000029190f7223 */ /* 0x040fe2000000000c */
[C---:B------:R-:W-:Y:S01]  /*2b50*/  FFMA R17, R25.reuse, R29, R8 ;  /* 0x0000001d19117223 */ /* 0x040fe20000000008 */
[----:B------:R-:W-:Y:S01]  /*2b60*/  FFMA R25, R25, R37, R24 ;  /* 0x0000002519197223 */ /* 0x000fe20000000018 */
[----:B------:R-:W2:Y:S01]  /*2b70*/  LDS.128 R8, [R120.X4+UR4+0x2010] ;  /* 0x0020100478087984 */ /* 0x000ea20008004c00 */
        /* <DEDUP_REMOVED lines=8> */
[----:B------:R-:W-:Y:S01]  /*2c00*/  FFMA R145, R27, R35, R16 ;  /* 0x000000231b917223 */ /* 0x000fe20000000010 */
[C---:B------:R-:W-:Y:S01]  /*2c10*/  FFMA R16, R20.reuse, R40, R137 ;  /* 0x0000002814107223 */ /* 0x040fe20000000089 */
[----:B------:R-:W-:Y:S01]  /*2c20*/  FFMA R20, R20, R36, R139 ;  /* 0x0000002414147223 */ /* 0x000fe2000000008b */
        /* <DEDUP_REMOVED lines=8> */
[----:B------:R-:W-:Y:S01]  /*2cb0*/  LDS.128 R80, [R120.X4+UR4+0x20] ;  /* 0x0000200478507984 */ /* 0x000fe20008004c00 */
[C---:B------:R-:W-:Y:S01]  /*2cc0*/  FFMA R16, R22.reuse, R38, R21 ;  /* 0x0000002616107223 */ /* 0x040fe20000000015 */
[----:B------:R-:W-:Y:S01]  /*2cd0*/  FFMA R22, R22, R30, R25 ;  /* 0x0000001e16167223 */ /* 0x000fe20000000019 */
[C---:B------:R-:W-:Y:S01]  /*2ce0*/  FFMA R119, R23.reuse, R43, R18 ;  /* 0x0000002b17777223 */ /* 0x040fe20000000012 */
[C---:B------:R-:W-:Y:S01]  /*2cf0*/  FFMA R117, R23.reuse, R35, R20 ;  /* 0x0000002317757223 */ /* 0x040fe20000000014 */
[C---:B------:R-:W-:Y:S01]  /*2d00*/  FFMA R137, R23.reuse, R39, R16 ;  /* 0x0000002717897223 */ /* 0x040fe20000000010 */
[C---:B-1----:R-:W-:Y:S01]  /*2d10*/  FFMA R18, R4.reuse, R32, R149 ;  /* 0x0000002004127223 */ /* 0x042fe20000000095 */
        /* <DEDUP_REMOVED lines=8> */
[----:B------:R-:W1:Y:S01]  /*2da0*/  LDS.128 R16, [R120.X4+UR4+0x2210] ;  /* 0x0022100478107984 */ /* 0x000e620008004c00 */
[C---:B------:R-:W-:Y:S01]  /*2db0*/  FFMA R20, R6.reuse, R42, R23 ;  /* 0x0000002a06147223 */ /* 0x040fe20000000017 */
[C---:B------:R-:W-:Y:S01]  /*2dc0*/  FFMA R22, R6.reuse, R34, R21 ;  /* 0x0000002206167223 */ /* 0x040fe20000000015 */
[C---:B------:R-:W-:Y:S01]  /*2dd0*/  FFMA R4, R6.reuse, R38, R5 ;  /* 0x0000002606047223 */ /* 0x040fe20000000005 */
[----:B------:R-:W-:Y:S01]  /*2de0*/  FFMA R6, R6, R30, R25 ;  /* 0x0000001e06067223 */ /* 0x000fe20000000019 */
[C---:B------:R-:W-:Y:S01]  /*2df0*/  FFMA R115, R7.reuse, R43, R20 ;  /* 0x0000002b07737223 */ /* 0x040fe20000000014 */
[C---:B--2---:R-:W-:Y:S01]  /*2e00*/  FFMA R20, R8.reuse, R40, R161 ;  /* 0x0000002808147223 */ /* 0x044fe200000000a1 */
[C---:B------:R-:W-:Y:S01]  /*2e10*/  FFMA R113, R7.reuse, R39, R4 ;  /* 0x0000002707717223 */ /* 0x040fe20000000004 */
[----:B------:R-:W-:Y:S01]  /*2e20*/  FFMA R151, R7, R31, R6 ;  /* 0x0000001f07977223 */ /* 0x000fe20000000006 */
[C---:B------:R-:W-:Y:S01]  /*2e30*/  FFMA R6, R8.reuse, R32, R105 ;  /* 0x0000002008067223 */ /* 0x040fe20000000069 */
[C---:B------:R-:W-:Y:S01]  /*2e40*/  FFMA R4, R8.reuse, R28, R107 ;  /* 0x0000001c08047223 */ /* 0x040fe2000000006b */
[----:B------:R-:W-:Y:S01]  /*2e50*/  FFMA R8, R8, R36, R163 ;  /* 0x0000002408087223 */ /* 0x000fe200000000a3 */
[C---:B------:R-:W-:Y:S01]  /*2e60*/  FFMA R23, R9.reuse, R41, R20 ;  /* 0x0000002909177223 */ /* 0x040fe20000000014 */
[C---:B------:R-:W-:Y:S01]  /*2e70*/  FFMA R21, R9.reuse, R33, R6 ;  /* 0x0000002109157223 */ /* 0x040fe20000000006 */
[----:B------:R-:W-:Y:S01]  /*2e80*/  FFMA R25, R9, R29, R4 ;  /* 0x0000001d09197223 */ /* 0x000fe20000000004 */
[----:B------:R-:W-:Y:S01]  /*2e90*/  FFMA R149, R7, R35, R22 ;  /* 0x0000002307957223 */ /* 0x000fe20000000016 */
[----:B------:R-:W-:Y:S01]  /*2ea0*/  FFMA R9, R9, R37, R8 ;  /* 0x0000002509097223 */ /* 0x000fe20000000008 */
[----:B------:R-:W2:Y:S01]  /*2eb0*/  LDS.128 R4, [R120.X4+UR4+0x2310] ;  /* 0x0023100478047984 */ /* 0x000ea20008004c00 */
[C---:B------:R-:W-:Y:S01]  /*2ec0*/  FFMA R20, R10.reuse, R42, R23 ;  /* 0x0000002a0a147223 */ /* 0x040fe20000000017 */
[C---:B------:R-:W-:Y:S01]  /*2ed0*/  FFMA R22, R10.reuse, R34, R21 ;  /* 0x000000220a167223 */ /* 0x040fe20000000015 */
[C---:B------:R-:W-:Y:S01]  /*2ee0*/  FFMA R8, R10.reuse, R38, R9 ;  /* 0x000000260a087223 */ /* 0x040fe20000000009 */
[----:B------:R-:W-:Y:S01]  /*2ef0*/  FFMA R10, R10, R30, R25 ;  /* 0x0000001e0a0a7223 */ /* 0x000fe20000000019 */
[C---:B------:R-:W-:Y:S01]  /*2f00*/  FFMA R157, R11.reuse, R43, R20 ;  /* 0x0000002b0b9d7223 */ /* 0x040fe20000000014 */
[C---:B---3--:R-:W-:Y:S01]  /*2f10*/  FFMA R20, R12.reuse, R40, R165 ;  /* 0x000000280c147223 */ /* 0x048fe200000000a5 */
[C---:B------:R-:W-:Y:S01]  /*2f20*/  FFMA R107, R11.reuse, R39, R8 ;  /* 0x000000270b6b7223 */ /* 0x040fe20000000008 */
[C---:B------:R-:W-:Y:S01]  /*2f30*/  FFMA R159, R11.reuse, R31, R10 ;  /* 0x0000001f0b9f7223 */ /* 0x040fe2000000000a */
        /* <DEDUP_REMOVED lines=14> */
[C---:B-1----:R-:W-:Y:S01]  /*3020*/  FFMA R20, R16.reuse, R40, R175 ;  /* 0x0000002810147223 */ /* 0x042fe200000000af */
        /* <DEDUP_REMOVED lines=102> */
[C---:B-1----:R-:W-:Y:S01]  /*3690*/  FFMA R4, R8.reuse, R36, R219 ;  /* 0x0000002408047223 */ /* 0x042fe200000000db */
        /* <DEDUP_REMOVED lines=17> */
[C---:B--2---:R-:W-:Y:S01]  /*37b0*/  FFMA R10, R12.reuse, R36, R79 ;  /* 0x000000240c0a7223 */ /* 0x044fe2000000004f */
        /* <DEDUP_REMOVED lines=11> */
[----:B------:R-:W2:Y:S01]  /*3870*/  LDS.128 R20, [R124+0x120] ;  /* 0x000120007c147984 */ /* 0x000ea20000000c00 */
[----:B------:R-:W-:Y:S01]  /*3880*/  FFMA R147, R27, R31, R26 ;  /* 0x0000001f1b937223 */ /* 0x000fe2000000001a */
[----:B------:R-:W-:Y:S01]  /*3890*/  FFMA R14, R14, R42, R13 ;  /* 0x0000002a0e0e7223 */ /* 0x000fe2000000000d */
[C---:B------:R-:W-:Y:S01]  /*38a0*/  FFMA R223, R15.reuse, R39, R12 ;  /* 0x000000270fdf7223 */ /* 0x040fe2000000000c */
[----:B------:R-:W4:Y:S01]  /*38b0*/  LDS.128 R8, [R124+0x20] ;  /* 0x000020007c087984 */ /* 0x000f220000000c00 */
[C---:B------:R-:W-:Y:S01]  /*38c0*/  FFMA R217, R15.reuse, R31, R84 ;  /* 0x0000001f0fd97223 */ /* 0x040fe20000000054 */
[C---:B------:R-:W-:Y:S01]  /*38d0*/  FFMA R219, R15.reuse, R43, R14 ;  /* 0x0000002b0fdb7223 */ /* 0x040fe2000000000e */
[C---:B---3--:R-:W-:Y:S01]  /*38e0*/  FFMA R14, R16.reuse, R40, R95 ;  /* 0x00000028100e7223 */ /* 0x048fe2000000005f */
[----:B------:R-:W3:Y:S01]  /*38f0*/  LDS.128 R24, [R124+0x320] ;  /* 0x000320007c187984 */ /* 0x000ee20000000c00 */
[C---:B------:R-:W-:Y:S01]  /*3900*/  FFMA R12, R16.reuse, R36, R99 ;  /* 0x00000024100c7223 */ /* 0x040fe20000000063 */
[C---:B------:R-:W-:Y:S01]  /*3910*/  FFMA R84, R16.reuse, R32, R97 ;  /* 0x0000002010547223 */ /* 0x040fe20000000061 */
[----:B------:R-:W-:Y:S01]  /*3920*/  FFMA R16, R16, R28, R93 ;  /* 0x0000001c10107223 */ /* 0x000fe2000000005d */
[----:B------:R-:W3:Y:S01]  /*3930*/  LDS.128 R76, [R124+0x220] ;  /* 0x000220007c4c7984 */ /* 0x000ee20000000c00 */
        /* <DEDUP_REMOVED lines=8> */
[----:B------:R-:W-:Y:S01]  /*39c0*/  FFMA R91, R91, R43, R90 ;  /* 0x0000002b5b5b7223 */ /* 0x000fe2000000005a */
        /* <DEDUP_REMOVED lines=15> */
[C---:B------:R-:W-:Y:S01]  /*3ac0*/  FFMA R30, R6.reuse, R30, R29 ;  /* 0x0000001e061e7223 */ /* 0x040fe2000000001d */
[C---:B------:R-:W-:Y:S01]  /*3ad0*/  FFMA R34, R6.reuse, R34, R33 ;  /* 0x0000002206227223 */ /* 0x040fe20000000021 */
[C---:B------:R-:W-:Y:S01]  /*3ae0*/  FFMA R42, R6.reuse, R42, R41 ;  /* 0x0000002a062a7223 */ /* 0x040fe20000000029 */
[----:B------:R-:W-:Y:S01]  /*3af0*/  FFMA R6, R6, R38, R5 ;  /* 0x0000002606067223 */ /* 0x000fe20000000005 */
[C---:B--2---:R-:W-:Y:S01]  /*3b00*/  FFMA R4, R80.reuse, R20, R153 ;  /* 0x0000001450047223 */ /* 0x044fe20000000099 */
[C---:B------:R-:W-:Y:S01]  /*3b10*/  FFMA R225, R7.reuse, R31, R30 ;  /* 0x0000001f07e17223 */ /* 0x040fe2000000001e */
[C---:B------:R-:W-:Y:S01]  /*3b20*/  FFMA R85, R7.reuse, R35, R34 ;  /* 0x0000002307557223 */ /* 0x040fe20000000022 */
[C---:B------:R-:W-:Y:S01]  /*3b30*/  FFMA R227, R7.reuse, R39, R6 ;  /* 0x0000002707e37223 */ /* 0x040fe20000000006 */
[C---:B----4-:R-:W-:Y:S01]  /*3b40*/  FFMA R6, R80.reuse, R8, R155 ;  /* 0x0000000850067223 */ /* 0x050fe2000000009b */
[----:B------:R-:W-:Y:S01]  /*3b50*/  FFMA R87, R7, R43, R42 ;  /* 0x0000002b07577223 */ /* 0x000fe2000000002a */
[C---:B------:R-:W-:Y:S01]  /*3b60*/  FFMA R33, R81.reuse, R21, R4 ;  /* 0x0000001551217223 */ /* 0x040fe20000000004 */
[----:B---3--:R-:W-:Y:S01]  /*3b70*/  FFMA R28, R80, R24, R89 ;  /* 0x00000018501c7223 */ /* 0x008fe20000000059 */
[C---:B------:R-:W-:Y:S01]  /*3b80*/  FFMA R31, R81.reuse, R9, R6 ;  /* 0x00000009511f7223 */ /* 0x040fe20000000006 */
[----:B------:R-:W-:Y:S01]  /*3b90*/  LDS.128 R40, [R124+0x330] ;  /* 0x000330007c287984 */ /* 0x000fe20000000c00 */
[C---:B------:R-:W-:Y:S01]  /*3ba0*/  FFMA R30, R82.reuse, R22, R33 ;  /* 0x00000016521e7223 */ /* 0x040fe20000000021 */
[----:B------:R-:W-:Y:S01]  /*3bb0*/  FFMA R29, R81, R25, R28 ;  /* 0x00000019511d7223 */ /* 0x000fe2000000001c */
[----:B------:R-:W-:Y:S01]  /*3bc0*/  FFMA R28, R82, R10, R31 ;  /* 0x0000000a521c7223 */ /* 0x000fe2000000001f */
[----:B------:R-:W2:Y:S01]  /*3bd0*/  LDS.128 R4, [R120.X4+UR4+0x320] ;  /* 0x0003200478047984 */ /* 0x000ea20008004c00 */
        /* <DEDUP_REMOVED lines=150> */
[----:B------:R-:W2:Y:S01]  /*4540*/  LDS.128 R28, [R120.X4+UR4+0x6020] ;  /* 0x00602004781c7984 */ /* 0x000ea20008004c00 */
        /* <DEDUP_REMOVED lines=39> */
[C---:B--2---:R-:W-:Y:S01]  /*47c0*/  FFMA R4, R28.reuse, R8, R213 ;  /* 0x000000081c047223 */ /* 0x044fe200000000d5 */
        /* <DEDUP_REMOVED lines=14> */
[----:B------:R-:W-:Y:S01]  /*48b0*/  FFMA R81, R81, R77, R80 ;  /* 0x0000004d51517223 */ /* 0x000fe20000000050 */
[C---:B------:R-:W-:Y:S01]  /*48c0*/  FFMA R213, R31.reuse, R79, R32 ;  /* 0x0000004f1fd57223 */ /* 0x040fe20000000020 */
[C---:B------:R-:W-:Y:S01]  /*48d0*/  FFMA R211, R31.reuse, R23, R30 ;  /* 0x000000171fd37223 */ /* 0x040fe2000000001e */
[C---:B---3--:R-:W-:Y:S01]  /*48e0*/  FFMA R30, R12.reuse, R20, R223 ;  /* 0x000000140c1e7223 */ /* 0x048fe200000000df */
[C---:B------:R-:W-:Y:S01]  /*48f0*/  FFMA R32, R12.reuse, R76, R219 ;  /* 0x0000004c0c207223 */ /* 0x040fe200000000db */
[C---:B------:R-:W-:Y:S01]  /*4900*/  FFMA R215, R31.reuse, R11, R28 ;  /* 0x0000000b1fd77223 */ /* 0x040fe2000000001c */
[----:B------:R-:W-:Y:S01]  /*4910*/  FFMA R28, R12, R8, R217 ;  /* 0x000000080c1c7223 */ /* 0x000fe200000000d9 */
[----:B------:R-:W-:Y:S01]  /*4920*/  FFMA R209, R31, R27, R34 ;  /* 0x0000001b1fd17223 */ /* 0x000fe20000000022 */
[----:B------:R-:W-:Y:S01]  /*4930*/  FFMA R82, R82, R78, R81 ;  /* 0x0000004e52527223 */ /* 0x000fe20000000051 */
        /* <DEDUP_REMOVED lines=8> */
[----:B------:R-:W-:Y:S01]  /*49c0*/  LDS.128 R80, [R120.X4+UR4+0x30] ;  /* 0x0000300478507984 */ /* 0x000fe20008004c00 */
[C---:B------:R-:W-:Y:S01]  /*49d0*/  FFMA R12, R14.reuse, R10, R33 ;  /* 0x0000000a0e0c7223 */ /* 0x040fe20000000021 */
[C---:B------:R-:W-:Y:S01]  /*49e0*/  FFMA R219, R15.reuse, R23, R84 ;  /* 0x000000170fdb7223 */ /* 0x040fe20000000054 */
[----:B------:R-:W-:Y:S01]  /*49f0*/  FFMA R14, R14, R26, R13 ;  /* 0x0000001a0e0e7223 */ /* 0x000fe2000000000d */
[----:B------:R-:W3:Y:S01]  /*4a00*/  LDS.128 R28, [R124+0x30] ;  /* 0x000030007c1c7984 */ /* 0x000ee20000000c00 */
[C---:B------:R-:W-:Y:S01]  /*4a10*/  FFMA R223, R15.reuse, R11, R12 ;  /* 0x0000000b0fdf7223 */ /* 0x040fe2000000000c */
[C---:B-1----:R-:W-:Y:S01]  /*4a20*/  FFMA R12, R16.reuse, R20, R99 ;  /* 0x00000014100c7223 */ /* 0x042fe20000000063 */
[C---:B------:R-:W-:Y:S01]  /*4a30*/  FFMA R217, R15.reuse, R27, R14 ;  /* 0x0000001b0fd97223 */ /* 0x040fe2000000000e */
[----:B------:R-:W1:Y:S01]  /*4a40*/  LDS.128 R36, [R124+0x130] ;  /* 0x000130007c247984 */ /* 0x000e620000000c00 */
[C---:B------:R-:W-:Y:S01]  /*4a50*/  FFMA R14, R16.reuse, R76, R97 ;  /* 0x0000004c100e7223 */ /* 0x040fe20000000061 */
[C---:B------:R-:W-:Y:S01]  /*4a60*/  FFMA R84, R16.reuse, R24, R93 ;  /* 0x0000001810547223 */ /* 0x040fe2000000005d */
[----:B------:R-:W-:Y:S01]  /*4a70*/  FFMA R16, R16, R8, R95 ;  /* 0x0000000810107223 */ /* 0x000fe2000000005f */
[----:B------:R-:W4:Y:S01]  /*4a80*/  LDS.128 R32, [R124+0x230] ;  /* 0x000230007c207984 */ /* 0x000f220000000c00 */
[----:B------:R-:W-:Y:S01]  /*4a90*/  FFMA R221, R15, R79, R86 ;  /* 0x0000004f0fdd7223 */ /* 0x000fe20000000056 */
[C---:B------:R-:W-:Y:S01]  /*4aa0*/  FFMA R95, R17.reuse, R77, R14 ;  /* 0x0000004d115f7223 */ /* 0x040fe2000000000e */
[C---:B------:R-:W-:Y:S01]  /*4ab0*/  FFMA R97, R17.reuse, R21, R12 ;  /* 0x0000001511617223 */ /* 0x040fe2000000000c */
[C---:B------:R-:W-:Y:S01]  /*4ac0*/  FFMA R93, R17.reuse, R25, R84 ;  /* 0x00000019115d7223 */ /* 0x040fe20000000054 */
[----:B------:R-:W4:Y:S01]  /*4ad0*/  LDS.128 R12, [R120.X4+UR4+0x130] ;  /* 0x00013004780c7984 */ /* 0x000f220008004c00 */
        /* <DEDUP_REMOVED lines=16> */
[----:B------:R-:W2:Y:S01]  /*4be0*/  LDS.128 R16, [R120.X4+UR4+0x230] ;  /* 0x0002300478107984 */ /* 0x000ea20008004c00 */
        /* <DEDUP_REMOVED lines=9> */
[C---:B---3--:R-:W-:Y:S01]  /*4c80*/  FFMA R6, R80.reuse, R28, R91 ;  /* 0x0000001c50067223 */ /* 0x048fe2000000005b */
[----:B------:R-:W-:Y:S01]  /*4c90*/  LDS.128 R76, [R124+0x340] ;  /* 0x000340007c4c7984 */ /* 0x000fe20000000c00 */
[----:B-1----:R-:W-:-:S02]  /*4ca0*/  FFMA R4, R80, R36, R153 ;  /* 0x0000002450047223 */ /* 0x002fc40000000099 */
[C---:B------:R-:W-:Y:S01]  /*4cb0*/  FFMA R11, R81.reuse, R29, R6 ;  /* 0x0000001d510b7223 */ /* 0x040fe20000000006 */
[C---:B----4-:R-:W-:Y:S01]  /*4cc0*/  FFMA R8, R80.reuse, R32, R155 ;  /* 0x0000002050087223 */ /* 0x050fe2000000009b */
[C---:B------:R-:W-:Y:S01]  /*4cd0*/  FFMA R21, R81.reuse, R37, R4 ;  /* 0x0000002551157223 */ /* 0x040fe20000000004 */
[----:B------:R-:W-:Y:S01]  /*4ce0*/  FFMA R80, R80, R40, R89 ;  /* 0x0000002850507223 */ /* 0x000fe20000000059 */
[----:B------:R-:W1:Y:S01]  /*4cf0*/  LDS.128 R4, [R120.X4+UR4+0x330] ;  /* 0x0003300478047984 */ /* 0x000e620008004c00 */
        /* <DEDUP_REMOVED lines=22> */
[C---:B--2---:R-:W-:Y:S01]  /*4e60*/  FFMA R20, R16.reuse, R40, R117 ;  /* 0x0000002810147223 */ /* 0x044fe20000000075 */
        /* <DEDUP_REMOVED lines=188> */
[C---:B---3--:R-:W-:Y:S01]  /*5a30*/  FFMA R10, R12.reuse, R36, R219 ;  /* 0x000000240c0a7223 */ /* 0x048fe200000000db */
        /* <DEDUP_REMOVED lines=18> */
[C---:B--2---:R-:W-:Y:S01]  /*5b60*/  FFMA R12, R16.reuse, R36, R93 ;  /* 0x00000024100c7223 */ /* 0x044fe2000000005d */
[C---:B------:R-:W-:Y:S01]  /*5b70*/  FFMA R221, R15.reuse, R43, R14 ;  /* 0x0000002b0fdd7223 */ /* 0x040fe2000000000e */
[----:B------:R-:W2:Y:S01]  /*5b80*/  LDS.128 R24, [R124+0x140] ;  /* 0x000140007c187984 */ /* 0x000ea20000000c00 */
[C---:B------:R-:W-:Y:S01]  /*5b90*/  FFMA R14, R16.reuse, R32, R95 ;  /* 0x00000020100e7223 */ /* 0x040fe2000000005f */
[C---:B------:R-:W-:Y:S01]  /*5ba0*/  FFMA R84, R16.reuse, R40, R97 ;  /* 0x0000002810547223 */ /* 0x040fe20000000061 */
[----:B------:R-:W-:Y:S01]  /*5bb0*/  FFMA R219, R15, R35, R86 ;  /* 0x000000230fdb7223 */ /* 0x000fe20000000056 */
[----:B------:R-:W4:Y:S01]  /*5bc0*/  LDS.128 R20, [R124+0x240] ;  /* 0x000240007c147984 */ /* 0x000f220000000c00 */
[C---:B------:R-:W-:Y:S01]  /*5bd0*/  FFMA R95, R17.reuse, R33, R14 ;  /* 0x00000021115f7223 */ /* 0x040fe2000000000e */
[C---:B------:R-:W-:Y:S01]  /*5be0*/  FFMA R97, R17.reuse, R37, R12 ;  /* 0x0000002511617223 */ /* 0x040fe2000000000c */
[----:B------:R-:W-:Y:S01]  /*5bf0*/  FFMA R16, R16, R28, R99 ;  /* 0x0000001c10107223 */ /* 0x000fe20000000063 */
[----:B------:R-:W4:Y:S01]  /*5c00*/  LDS.128 R12, [R120.X4+UR4+0x140] ;  /* 0x00014004780c7984 */ /* 0x000f220008004c00 */
        /* <DEDUP_REMOVED lines=29> */
[----:B--2---:R-:W-:-:S02]  /*5de0*/  FFMA R4, R80, R24, R89 ;  /* 0x0000001850047223 */ /* 0x004fc40000000059 */
[C---:B------:R-:W-:Y:S01]  /*5df0*/  FFMA R31, R81.reuse, R9, R6 ;  /* 0x00000009511f7223 */ /* 0x040fe20000000006 */
[C---:B----4-:R-:W-:Y:S01]  /*5e00*/  FFMA R28, R80.reuse, R20, R153 ;  /* 0x00000014501c7223 */ /* 0x050fe20000000099 */
[C---:B------:R-:W-:Y:S01]  /*5e10*/  FFMA R33, R81.reuse, R25, R4 ;  /* 0x0000001951217223 */ /* 0x040fe20000000004 */
[----:B------:R-:W-:Y:S01]  /*5e20*/  FFMA R80, R80, R76, R155 ;  /* 0x0000004c50507223 */ /* 0x000fe2000000009b */
[----:B------:R-:W2:Y:S01]  /*5e30*/  LDS.128 R4, [R120.X4+UR4+0x340] ;  /* 0x0003400478047984 */ /* 0x000ea20008004c00 */
        /* <DEDUP_REMOVED lines=170> */
[----:B------:R-:W3:Y:S01]  /*68e0*/  LDS.128 R12, [R120.X4+UR4+0x6140] ;  /* 0x00614004780c7984 */ /* 0x000ee20008004c00 */
[C---:B------:R-:W-:Y:S01]  /*68f0*/  FFMA R32, R18.reuse, R22, R35 ;  /* 0x0000001612207223 */ /* 0x040fe20000000023 */
[C---:B------:R-:W-:Y:S01]  /*6900*/  FFMA R16, R18.reuse, R26, R17 ;  /* 0x0000001a12107223 */ /* 0x040fe20000000011 */
[----:B------:R-:W-:Y:S01]  /*6910*/  FFMA R18, R18, R10, R37 ;  /* 0x0000000a12127223 */ /* 0x000fe20000000025 */
[C---:B------:R-:W-:Y:S01]  /*6920*/  FFMA R195, R19.reuse, R79, R34 ;  /* 0x0000004f13c37223 */ /* 0x040fe20000000022 */
[C---:B------:R-:W-:Y:S01]  /*6930*/  FFMA R197, R19.reuse, R23, R32 ;  /* 0x0000001713c57223 */ /* 0x040fe20000000020 */
        /* <DEDUP_REMOVED lines=15> */
[----:B------:R-:W-:Y:S01]  /*6a30*/  FFMA R6, R6, R26, R5 ;  /* 0x0000001a06067223 */ /* 0x000fe20000000005 */
[C---:B------:R-:W-:Y:S01]  /*6a40*/  FFMA R201, R7.reuse, R79, R34 ;  /* 0x0000004f07c97223 */ /* 0x040fe20000000022 */
[C---:B------:R-:W-:Y:S01]  /*6a50*/  FFMA R207, R7.reuse, R11, R4 ;  /* 0x0000000b07cf7223 */ /* 0x040fe20000000004 */
[C---:B--2---:R-:W-:Y:S01]  /*6a60*/  FFMA R4, R28.reuse, R8, R215 ;  /* 0x000000081c047223 */ /* 0x044fe200000000d7 */
        /* <DEDUP_REMOVED lines=27> */
[----:B------:R-:W-:Y:S01]  /*6c20*/  FFMA R13, R13, R77, R12 ;  /* 0x0000004d0d0d7223 */ /* 0x000fe2000000000c */
[C---:B------:R-:W-:Y:S01]  /*6c30*/  FFMA R86, R14.reuse, R22, R29 ;  /* 0x000000160e567223 */ /* 0x040fe2000000001d */
[C---:B------:R-:W-:Y:S01]  /*6c40*/  FFMA R12, R14.reuse, R10, R33 ;  /* 0x0000000a0e0c7223 */ /* 0x040fe20000000021 */
[----:B------:R-:W-:Y:S01]  /*6c50*/  LDS.128 R80, [R120.X4+UR4+0x50] ;  /* 0x0000500478507984 */ /* 0x000fe20008004c00 */
[----:B------:R-:W-:Y:S01]  /*6c60*/  FFMA R14, R14, R78, R13 ;  /* 0x0000004e0e0e7223 */ /* 0x000fe2000000000d */
[C---:B------:R-:W-:Y:S01]  /*6c70*/  FFMA R221, R15.reuse, R27, R84 ;  /* 0x0000001b0fdd7223 */ /* 0x040fe20000000054 */
[C---:B------:R-:W-:Y:S01]  /*6c80*/  FFMA R223, R15.reuse, R11, R12 ;  /* 0x0000000b0fdf7223 */ /* 0x040fe2000000000c */
[----:B------:R-:W3:Y:S01]  /*6c90*/  LDS.128 R28, [R124+0x150] ;  /* 0x000150007c1c7984 */ /* 0x000ee20000000c00 */
[C---:B------:R-:W-:Y:S01]  /*6ca0*/  FFMA R219, R15.reuse, R79, R14 ;  /* 0x0000004f0fdb7223 */ /* 0x040fe2000000000e */
[C---:B-1----:R-:W-:Y:S01]  /*6cb0*/  FFMA R14, R16.reuse, R20, R93 ;  /* 0x00000014100e7223 */ /* 0x042fe2000000005d */
[C---:B------:R-:W-:Y:S01]  /*6cc0*/  FFMA R12, R16.reuse, R24, R97 ;  /* 0x00000018100c7223 */ /* 0x040fe20000000061 */
[----:B------:R-:W1:Y:S01]  /*6cd0*/  LDS.128 R36, [R124+0x50] ;  /* 0x000050007c247984 */ /* 0x000e620000000c00 */
[C---:B------:R-:W-:Y:S01]  /*6ce0*/  FFMA R84, R16.reuse, R76, R95 ;  /* 0x0000004c10547223 */ /* 0x040fe2000000005f */
[----:B------:R-:W-:Y:S01]  /*6cf0*/  FFMA R217, R15, R23, R86 ;  /* 0x000000170fd97223 */ /* 0x000fe20000000056 */
[C---:B------:R-:W-:Y:S01]  /*6d00*/  FFMA R95, R17.reuse, R21, R14 ;  /* 0x00000015115f7223 */ /* 0x040fe2000000000e */
[----:B------:R-:W4:Y:S01]  /*6d10*/  LDS.128 R32, [R124+0x250] ;  /* 0x000250007c207984 */ /* 0x000f220000000c00 */
[C---:B------:R-:W-:Y:S01]  /*6d20*/  FFMA R97, R17.reuse, R25, R12 ;  /* 0x0000001911617223 */ /* 0x040fe2000000000c */
[----:B------:R-:W-:Y:S01]  /*6d30*/  FFMA R16, R16, R8, R99 ;  /* 0x0000000810107223 */ /* 0x000fe20000000063 */
[C---:B------:R-:W-:Y:S01]  /*6d40*/  FFMA R93, R17.reuse, R77, R84 ;  /* 0x0000004d115d7223 */ /* 0x040fe20000000054 */
[----:B------:R-:W4:Y:S01]  /*6d50*/  LDS.128 R12, [R120.X4+UR4+0x150] ;  /* 0x00015004780c7984 */ /* 0x000f220008004c00 */
        /* <DEDUP_REMOVED lines=10> */
[C---:B------:R-:W-:Y:S01]  /*6e00*/  FFMA R97, R19.reuse, R27, R16 ;  /* 0x0000001b13617223 */ /* 0x040fe20000000010 */
        /* <DEDUP_REMOVED lines=15> */
[----:B------:R-:W-:Y:S01]  /*6f00*/  LDS.128 R76, [R124+0x360] ;  /* 0x000360007c4c7984 */ /* 0x000fe20000000c00 */
[C---:B---3--:R-:W-:Y:S01]  /*6f10*/  FFMA R6, R80.reuse, R28, R153 ;  /* 0x0000001c50067223 */ /* 0x048fe20000000099 */
[----:B-1----:R-:W-:-:S03]  /*6f20*/  FFMA R4, R80, R36, R91 ;  /* 0x0000002450047223 */ /* 0x002fc6000000005b */
[C---:B------:R-:W-:Y:S01]  /*6f30*/  FFMA R11, R81.reuse, R29, R6 ;  /* 0x0000001d510b7223 */ /* 0x040fe20000000006 */
[----:B----4-:R-:W-:Y:S01]  /*6f40*/  FFMA R8, R80, R32, R89 ;  /* 0x0000002050087223 */ /* 0x010fe20000000059 */
[C---:B------:R-:W-:Y:S02]  /*6f50*/  FFMA R21, R81.reuse, R37, R4 ;  /* 0x0000002551157223 */ /* 0x040fe40000000004 */
[C---:B------:R-:W-:Y:S01]  /*6f60*/  FFMA R10, R82.reuse, R30, R11 ;  /* 0x0000001e520a7223 */ /* 0x040fe2000000000b */
[----:B------:R-:W1:Y:S01]  /*6f70*/  LDS.128 R4, [R120.X4+UR4+0x350] ;  /* 0x0003500478047984 */ /* 0x000e620008004c00 */
[----:B------:R-:W-:Y:S01]  /*6f80*/  FFMA R9, R81, R33, R8 ;  /* 0x0000002151097223 */ /* 0x000fe20000000008 */
[----:B------:R-:W-:Y:S01]  /*6f90*/  FFMA R8, R82, R38, R21 ;  /* 0x0000002652087223 */ /* 0x000fe20000000015 */
[C---:B------:R-:W-:Y:S01]  /*6fa0*/  FFMA R153, R83.reuse, R31, R10 ;  /* 0x0000001f53997223 */ /* 0x040fe2000000000a */
[----:B------:R-:W-:Y:S01]  /*6fb0*/  FFMA R10, R12, R32, R145 ;  /* 0x000000200c0a7223 */ /* 0x000fe20000000091 */
[----:B------:R-:W-:Y:S01]  /*6fc0*/  FFMA R20, R82, R34, R9 ;  /* 0x0000002252147223 */ /* 0x000fe20000000009 */
[----:B------:R-:W-:Y:S01]  /*6fd0*/  FFMA R89, R83, R39, R8 ;  /* 0x0000002753597223 */ /* 0x000fe20000000008 */
[C---:B------:R-:W-:Y:S01]  /*6fe0*/  FFMA R8, R12.reuse, R28, R143 ;  /* 0x0000001c0c087223 */ /* 0x040fe2000000008f */
[----:B------:R-:W-:Y:S01]  /*6ff0*/  FFMA R23, R13, R33, R10 ;  /* 0x000000210d177223 */ /* 0x000fe2000000000a */
[----:B------:R-:W-:Y:S01]  /*7000*/  FFMA R91, R83, R35, R20 ;  /* 0x00000023535b7223 */ /* 0x000fe20000000014 */
[C---:B------:R-:W-:Y:S01]  /*7010*/  FFMA R20, R12.reuse, R40, R141 ;  /* 0x000000280c147223 */ /* 0x040fe2000000008d */
[----:B------:R-:W-:Y:S01]  /*7020*/  FFMA R12, R12, R36, R147 ;  /* 0x000000240c0c7223 */ /* 0x000fe20000000093 */
[C---:B------:R-:W-:Y:S01]  /*7030*/  FFMA R25, R13.reuse, R29, R8 ;  /* 0x0000001d0d197223 */ /* 0x040fe20000000008 */
[----:B------:R-:W-:Y:S01]  /*7040*/  FFMA R80, R80, R40, R155 ;  /* 0x0000002850507223 */ /* 0x000fe2000000009b */
        /* <DEDUP_REMOVED lines=177> */
[----:B------:R-:W-:Y:S01]  /*7b60*/  FFMA R6, R6, R30, R5 ;  /* 0x0000001e06067223 */ /* 0x000fe20000000005 */
        /* <DEDUP_REMOVED lines=16> */
[----:B------:R-:W-:Y:S01]  /*7c70*/  FFMA R81, R81, R41, R80 ;  /* 0x0000002951517223 */ /* 0x000fe20000000050 */
        /* <DEDUP_REMOVED lines=23> */
[C---:B--2---:R-:W-:Y:S01]  /*7df0*/  FFMA R14, R16.reuse, R32, R95 ;  /* 0x00000020100e7223 */ /* 0x044fe2000000005f */
[C---:B------:R-:W-:Y:S01]  /*7e00*/  FFMA R12, R16.reuse, R28, R97 ;  /* 0x0000001c100c7223 */ /* 0x040fe20000000061 */
[----:B------:R-:W2:Y:S01]  /*7e10*/  LDS.128 R24, [R124+0x60] ;  /* 0x000060007c187984 */ /* 0x000ea20000000c00 */
[----:B------:R-:W-:Y:S01]  /*7e20*/  FFMA R221, R15, R35, R86 ;  /* 0x000000230fdd7223 */ /* 0x000fe20000000056 */
[C---:B------:R-:W-:Y:S01]  /*7e30*/  FFMA R84, R16.reuse, R40, R93 ;  /* 0x0000002810547223 */ /* 0x040fe2000000005d */
        /* <DEDUP_REMOVED lines=9> */
[----:B------:R-:W-:Y:S01]  /*7ed0*/  FFMA R16, R18, R30, R97 ;  /* 0x0000001e12107223 */ /* 0x000fe20000000061 */
[----:B-1----:R-:W-:Y:S01]  /*7ee0*/  FFMA R28, R4, R28, R225 ;  /* 0x0000001c041c7223 */ /* 0x002fe200000000e1 */
[----:B------:R-:W-:Y:S01]  /*7ef0*/  FFMA R18, R18, R38, R17 ;  /* 0x0000002612127223 */ /* 0x000fe20000000011 */
[C---:B------:R-:W-:Y:S01]  /*7f00*/  FFMA R40, R4.reuse, R40, R85 ;  /* 0x0000002804287223 */ /* 0x040fe20000000055 */
[C---:B------:R-:W-:Y:S01]  /*7f10*/  FFMA R32, R4.reuse, R32, R87 ;  /* 0x0000002004207223 */ /* 0x040fe20000000057 */
[C---:B------:R-:W-:Y:S01]  /*7f20*/  FFMA R95, R19.reuse, R43, R86 ;  /* 0x0000002b135f7223 */ /* 0x040fe20000000056 */
[C---:B------:R-:W-:Y:S01]  /*7f30*/  FFMA R93, R19.reuse, R35, R84 ;  /* 0x00000023135d7223 */ /* 0x040fe20000000054 */
[C---:B------:R-:W-:Y:S01]  /*7f40*/  FFMA R97, R19.reuse, R31, R16 ;  /* 0x0000001f13617223 */ /* 0x040fe20000000010 */
        /* <DEDUP_REMOVED lines=17> */
[----:B--2---:R-:W-:-:S03]  /*8060*/  FFMA R4, R80, R24, R89 ;  /* 0x0000001850047223 */ /* 0x004fc60000000059 */
[C---:B------:R-:W-:Y:S01]  /*8070*/  FFMA R31, R81.reuse, R9, R6 ;  /* 0x00000009511f7223 */ /* 0x040fe20000000006 */
[----:B----4-:R-:W-:Y:S01]  /*8080*/  FFMA R28, R80, R20, R91 ;  /* 0x00000014501c7223 */ /* 0x010fe2000000005b */
[C---:B------:R-:W-:Y:S02]  /*8090*/  FFMA R33, R81.reuse, R25, R4 ;  /* 0x0000001951217223 */ /* 0x040fe40000000004 */
[C---:B------:R-:W-:Y:S01]  /*80a0*/  FFMA R30, R82.reuse, R10, R31 ;  /* 0x0000000a521e7223 */ /* 0x040fe2000000001f */
[----:B------:R-:W2:Y:S01]  /*80b0*/  LDS.128 R4, [R120.X4+UR4+0x360] ;  /* 0x0003600478047984 */ /* 0x000ea20008004c00 */
        /* <DEDUP_REMOVED lines=246> */
[----:B--2---:R-:W-:Y:S01]  /*9020*/  FFMA R8, R4, R8, R225 ;  /* 0x0000000804087223 */ /* 0x004fe200000000e1 */
        /* <DEDUP_REMOVED lines=1343> */
[----:B------:R-:W-:Y:S01]  /*e420*/  FFMA R81, R81, R41, R80 ;  /* 0x0000002951517223 */ /* 0x000fe20000000050 */
[C---:B---3--:R-:W-:Y:S01]  /*e430*/  FFMA R8, R12.reuse, R36, R223 ;  /* 0x000000240c087223 */ /* 0x048fe200000000df */
[C---:B------:R-:W-:Y:S01]  /*e440*/  FFMA R10, R12.reuse, R28, R221 ;  /* 0x0000001c0c0a7223 */ /* 0x040fe200000000dd */
[----:B------:R-:W-:Y:S01]  /*e450*/  FFMA R20, R12, R32, R217 ;  /* 0x000000200c147223 */ /* 0x000fe200000000d9 */
[----:B------:R-:W-:Y:S01]  /*e460*/  FFMA R211, R11, R43, R22 ;  /* 0x0000002b0bd37223 */ /* 0x000fe20000000016 */
[----:B------:R-:W-:Y:S01]  /*e470*/  FFMA R82, R82, R42, R81 ;  /* 0x0000002a52527223 */ /* 0x000fe20000000051 */
[----:B------:R-:W-:Y:S01]  /*e480*/  FFMA R12, R12, R40, R219 ;  /* 0x000000280c0c7223 */ /* 0x000fe200000000db */
        /* <DEDUP_REMOVED lines=8> */
[----:B------:R-:W-:Y:S01]  /*e510*/  LDS.128 R24, [R124+0x1c0] ;  /* 0x0001c0007c187984 */ /* 0x000fe20000000c00 */
[----:B------:R-:W-:Y:S01]  /*e520*/  FFMA R14, R14, R42, R13 ;  /* 0x0000002a0e0e7223 */ /* 0x000fe2000000000d */
[C---:B------:R-:W-:Y:S01]  /*e530*/  FFMA R223, R15.reuse, R39, R12 ;  /* 0x000000270fdf7223 */ /* 0x040fe2000000000c */
[C---:B--2---:R-:W-:Y:S01]  /*e540*/  FFMA R12, R16.reuse, R28, R95 ;  /* 0x0000001c100c7223 */ /* 0x044fe2000000005f */
[----:B------:R-:W2:Y:S01]  /*e550*/  LDS.128 R8, [R120.X4+UR4+0xc0] ;  /* 0x0000c00478087984 */ /* 0x000ea20008004c00 */
[C---:B------:R-:W-:Y:S01]  /*e560*/  FFMA R217, R15.reuse, R43, R14 ;  /* 0x0000002b0fd97223 */ /* 0x040fe2000000000e */
[C---:B------:R-:W-:Y:S01]  /*e570*/  FFMA R14, R16.reuse, R32, R93 ;  /* 0x00000020100e7223 */ /* 0x040fe2000000005d */
[C---:B------:R-:W-:Y:S01]  /*e580*/  FFMA R219, R15.reuse, R31, R20 ;  /* 0x0000001f0fdb7223 */ /* 0x040fe20000000014 */
[----:B------:R-:W3:Y:S01]  /*e590*/  LDS.128 R76, [R124+0x2c0] ;  /* 0x0002c0007c4c7984 */ /* 0x000ee20000000c00 */
        /* <DEDUP_REMOVED lines=34> */
[----:B------:R-:W-:Y:S01]  /*e7c0*/  LDS.128 R32, [R120.X4+UR4+0x63c0] ;  /* 0x0063c00478207984 */ /* 0x000fe20008004c00 */
[----:B--2---:R-:W-:-:S03]  /*e7d0*/  FFMA R6, R8, R24, R153 ;  /* 0x0000001808067223 */ /* 0x004fc60000000099 */
[----:B------:R-:W-:Y:S01]  /*e7e0*/  LDS.128 R36, [R120.X4+UR4+0xd0] ;  /* 0x0000d00478247984 */ /* 0x000fe20008004c00 */
[C---:B---3--:R-:W-:Y:S01]  /*e7f0*/  FFMA R20, R8.reuse, R76, R91 ;  /* 0x0000004c08147223 */ /* 0x048fe2000000005b */
[C---:B------:R-:W-:Y:S01]  /*e800*/  FFMA R23, R9.reuse, R25, R6 ;  /* 0x0000001909177223 */ /* 0x040fe20000000006 */
[C---:B----4-:R-:W-:Y:S01]  /*e810*/  FFMA R4, R8.reuse, R80, R89 ;  /* 0x0000005008047223 */ /* 0x050fe20000000059 */
        /* <DEDUP_REMOVED lines=105> */
[-C--:B------:R-:W-:Y:S01]  /*eeb0*/  FFMA R165, R15, R87.reuse, R22 ;  /* 0x000000570fa57223 */ /* 0x080fe20000000016 */
[C---:B------:R-:W-:Y:S01]  /*eec0*/  FFMA R22, R18.reuse, R86, R21 ;  /* 0x0000005612167223 */ /* 0x040fe20000000015 */
        /* <DEDUP_REMOVED lines=70> */
[----:B------:R-:W-:Y:S01]  /*f330*/  FFMA R14, R18, R78, R15 ;  /* 0x0000004e120e7223 */ /* 0x000fe2000000000f */
[C---:B------:R-:W-:Y:S01]  /*f340*/  FFMA R237, R19.reuse, R27, R12 ;  /* 0x0000001b13ed7223 */ /* 0x040fe2000000000c */
[----:B-1----:R-:W-:Y:S01]  /*f350*/  FFMA R12, R4, R80, R207 ;  /* 0x00000050040c7223 */ /* 0x002fe200000000cf */
[C---:B------:R-:W-:Y:S01]  /*f360*/  FFMA R241, R19.reuse, R87, R16 ;  /* 0x0000005713f17223 */ /* 0x040fe20000000010 */
[----:B------:R-:W-:Y:S01]  /*f370*/  FFMA R197, R19, R79, R14 ;  /* 0x0000004f13c57223 */ /* 0x000fe2000000000e */
        /* <DEDUP_REMOVED lines=10> */
[C---:B------:R-:W-:Y:S01]  /*f420*/  FFMA R14, R6.reuse, R86, R13 ;  /* 0x00000056060e7223 */ /* 0x040fe2000000000d */
[----:B------:R-:W1:Y:S01]  /*f430*/  LDS.128 R16, [R120.X4+UR4+0x62c0] ;  /* 0x0062c00478107984 */ /* 0x000e620008004c00 */
        /* <DEDUP_REMOVED lines=33> */
[----:B------:R-:W2:Y:S01]  /*f650*/  LDS.128 R20, [R124+0x1d0] ;  /* 0x0001d0007c147984 */ /* 0x000ea20000000c00 */
        /* <DEDUP_REMOVED lines=42> */
[----:B------:R-:W-:Y:S01]  /*f900*/  FFMA R215, R35, R83, R34 ;  /* 0x0000005323d77223 */ /* 0x000fe20000000022 */
[C---:B---3--:R-:W-:Y:S01]  /*f910*/  FFMA R24, R36.reuse, R4, R153 ;  /* 0x0000000424187223 */ /* 0x048fe20000000099 */
[C---:B------:R-:W-:Y:S01]  /*f920*/  FFMA R35, R37.reuse, R21, R26 ;  /* 0x0000001525237223 */ /* 0x040fe2000000001a */
[----:B------:R-:W-:Y:S01]  /*f930*/  LDS.128 R180, [R120.X4+UR4+0x41d0] ;  /* 0x0041d00478b47984 */ /* 0x000fe20008004c00 */
[----:B-1----:R-:W-:Y:S01]  /*f940*/  FFMA R32, R36, R8, R89 ;  /* 0x0000000824207223 */ /* 0x002fe20000000059 */
[C---:B------:R-:W-:Y:S01]  /*f950*/  FFMA R41, R37.reuse, R5, R24 ;  /* 0x0000000525297223 */ /* 0x040fe20000000018 */
[----:B------:R-:W-:Y:S01]  /*f960*/  FFMA R34, R38, R22, R35 ;  /* 0x0000001626227223 */ /* 0x000fe20000000023 */
[----:B------:R-:W1:Y:S01]  /*f970*/  LDS.128 R24, [R120.X4+UR4+0x3d0] ;  /* 0x0003d00478187984 */ /* 0x000e620008004c00 */
[----:B----4-:R-:W-:Y:S01]  /*f980*/  FFMA R36, R36, R12, R155 ;  /* 0x0000000c24247223 */ /* 0x010fe2000000009b */
        /* <DEDUP_REMOVED lines=118> */
[----:B------:R-:W1:Y:S01]  /*100f0*/  LDS.128 R172, [R120.X4+UR4+0x42d0] ;  /* 0x0042d00478ac7984 */ /* 0x000e620008004c00 */
        /* <DEDUP_REMOVED lines=13> */
[----:B------:R-:W-:Y:S01]  /*101d0*/  FFMA R24, R32, R12, R229 ;  /* 0x0000000c20187223 */ /* 0x000fe200000000e5 */
[----:B------:R-:W2:Y:S01]  /*101e0*/  LDS.128 R16, [R120.X4+UR4+0x43d0] ;  /* 0x0043d00478107984 */ /* 0x000ea20008004c00 */
[----:B------:R-:W-:Y:S01]  /*101f0*/  FFMA R26, R34, R10, R27 ;  /* 0x0000000a221a7223 */ /* 0x000fe2000000001b */
[----:B------:R-:W-:Y:S01]  /*10200*/  FFMA R32, R32, R4, R231 ;  /* 0x0000000420207223 */ /* 0x000fe200000000e7 */
        /* <DEDUP_REMOVED lines=20> */
[----:B------:R-:W3:Y:S01]  /*10350*/  LDS.128 R148, [R120.X4+UR4+0x61d0] ;  /* 0x0061d00478947984 */ /* 0x000ee20008004c00 */
        /* <DEDUP_REMOVED lines=59> */
[----:B------:R-:W-:Y:S01]  /*10710*/  LDS.128 R76, [R120.X4+UR4+0xe0] ;  /* 0x0000e004784c7984 */ /* 0x000fe20008004c00 */
[----:B------:R-:W-:Y:S01]  /*10720*/  FFMA R149, R149, R13, R148 ;  /* 0x0000000d95957223 */ /* 0x000fe20000000094 */
[C---:B------:R-:W-:Y:S01]  /*10730*/  FFMA R36, R150.reuse, R6, R25 ;  /* 0x0000000696247223 */ /* 0x040fe20000000019 */
[----:B------:R-:W-:Y:S01]  /*10740*/  FFMA R33, R33, R5, R32 ;  /* 0x0000000521217223 */ /* 0x000fe20000000020 */
[----:B------:R-:W3:Y:S01]  /*10750*/  LDS.128 R16, [R124+0x1e0] ;  /* 0x0001e0007c107984 */ /* 0x000ee20000000c00 */
[----:B------:R-:W-:Y:S01]  /*10760*/  FFMA R150, R150, R14, R149 ;  /* 0x0000000e96967223 */ /* 0x000fe20000000095 */
[C---:B------:R-:W-:Y:S01]  /*10770*/  FFMA R147, R151.reuse, R11, R108 ;  /* 0x0000000b97937223 */ /* 0x040fe2000000006c */
[C---:B------:R-:W-:Y:S01]  /*10780*/  FFMA R149, R151.reuse, R23, R38 ;  /* 0x0000001797957223 */ /* 0x040fe20000000026 */
[----:B------:R-:W4:Y:S01]  /*10790*/  LDS.128 R28, [R124+0xe0] ;  /* 0x0000e0007c1c7984 */ /* 0x000f220000000c00 */
[C---:B------:R-:W-:Y:S01]  /*107a0*/  FFMA R145, R151.reuse, R15, R150 ;  /* 0x0000000f97917223 */ /* 0x040fe20000000096 */
[-C--:B------:R-:W-:Y:S01]  /*107b0*/  FFMA R151, R151, R7.reuse, R36 ;  /* 0x0000000797977223 */ /* 0x080fe20000000024 */
[----:B------:R-:W-:Y:S01]  /*107c0*/  FFMA R34, R34, R6, R33 ;  /* 0x0000000622227223 */ /* 0x000fe20000000021 */
[----:B------:R-:W4:Y:S01]  /*107d0*/  LDS.128 R24, [R124+0x2e0] ;  /* 0x0002e0007c187984 */ /* 0x000f220000000c00 */
[C---:B-1----:R-:W-:Y:S01]  /*107e0*/  FFMA R38, R40.reuse, R8, R95 ;  /* 0x0000000828267223 */ /* 0x042fe2000000005f */
[C---:B------:R-:W-:Y:S01]  /*107f0*/  FFMA R36, R40.reuse, R20, R97 ;  /* 0x0000001428247223 */ /* 0x040fe20000000061 */
[C---:B------:R-:W-:Y:S01]  /*10800*/  FFMA R108, R40.reuse, R12, R93 ;  /* 0x0000000c286c7223 */ /* 0x040fe2000000005d */
[----:B------:R-:W-:Y:S01]  /*10810*/  FFMA R231, R35, R7, R34 ;  /* 0x0000000723e77223 */ /* 0x000fe20000000022 */
[----:B------:R-:W-:Y:S01]  /*10820*/  FFMA R40, R40, R4, R99 ;  /* 0x0000000428287223 */ /* 0x000fe20000000063 */
[C---:B------:R-:W-:Y:S01]  /*10830*/  FFMA R95, R41.reuse, R9, R38 ;  /* 0x00000009295f7223 */ /* 0x040fe20000000026 */
[C---:B------:R-:W-:Y:S01]  /*10840*/  FFMA R97, R41.reuse, R21, R36 ;  /* 0x0000001529617223 */ /* 0x040fe20000000024 */
[----:B------:R-:W1:Y:S01]  /*10850*/  LDS.128 R32, [R124+0x3e0] ;  /* 0x0003e0007c207984 */ /* 0x000e620000000c00 */
[C---:B------:R-:W-:Y:S01]  /*10860*/  FFMA R93, R41.reuse, R13, R108 ;  /* 0x0000000d295d7223 */ /* 0x040fe2000000006c */
[----:B------:R-:W-:Y:S01]  /*10870*/  FFMA R41, R41, R5, R40 ;  /* 0x0000000529297223 */ /* 0x000fe20000000028 */
[C---:B------:R-:W-:Y:S01]  /*10880*/  FFMA R108, R42.reuse, R10, R95 ;  /* 0x0000000a2a6c7223 */ /* 0x040fe2000000005f */
[----:B------:R-:W1:Y:S01]  /*10890*/  LDS.128 R36, [R120.X4+UR4+0x1e0] ;  /* 0x0001e00478247984 */ /* 0x000e620008004c00 */
[C---:B------:R-:W-:Y:S01]  /*108a0*/  FFMA R110, R42.reuse, R14, R93 ;  /* 0x0000000e2a6e7223 */ /* 0x040fe2000000005d */
[C---:B------:R-:W-:Y:S01]  /*108b0*/  FFMA R40, R42.reuse, R22, R97 ;  /* 0x000000162a287223 */ /* 0x040fe20000000061 */
[----:B------:R-:W-:Y:S01]  /*108c0*/  FFMA R42, R42, R6, R41 ;  /* 0x000000062a2a7223 */ /* 0x000fe20000000029 */
[C---:B--2---:R-:W-:Y:S01]  /*108d0*/  FFMA R4, R80.reuse, R4, R215 ;  /* 0x0000000450047223 */ /* 0x044fe200000000d7 */
[C---:B------:R-:W-:Y:S01]  /*108e0*/  FFMA R153, R43.reuse, R15, R110 ;  /* 0x0000000f2b997223 */ /* 0x040fe2000000006e */
[C---:B------:R-:W-:Y:S01]  /*108f0*/  FFMA R155, R43.reuse, R11, R108 ;  /* 0x0000000b2b9b7223 */ /* 0x040fe2000000006c */
[----:B------:R-:W-:Y:S01]  /*10900*/  FFMA R157, R43, R23, R40 ;  /* 0x000000172b9d7223 */ /* 0x000fe20000000028 */
[----:B------:R-:W-:Y:S01]  /*10910*/  FFMA R5, R81, R5, R4 ;  /* 0x0000000551057223 */ /* 0x000fe20000000004 */
[----:B------:R-:W-:Y:S01]  /*10920*/  FFMA R167, R43, R7, R42 ;  /* 0x000000072ba77223 */ /* 0x000fe2000000002a */
[----:B------:R-:W-:Y:S01]  /*10930*/  FFMA R8, R80, R8, R85 ;  /* 0x0000000850087223 */ /* 0x000fe20000000055 */
[----:B------:R-:W2:Y:S01]  /*10940*/  LDS.128 R40, [R120.X4+UR4+0x2e0] ;  /* 0x0002e00478287984 */ /* 0x000ea20008004c00 */
[----:B------:R-:W-:Y:S01]  /*10950*/  FFMA R6, R82, R6, R5 ;  /* 0x0000000652067223 */ /* 0x000fe20000000005 */
[----:B------:R-:W-:Y:S01]  /*10960*/  FFMA R12, R80, R12, R87 ;  /* 0x0000000c500c7223 */ /* 0x000fe20000000057 */
[----:B------:R-:W-:Y:S01]  /*10970*/  FFMA R9, R81, R9, R8 ;  /* 0x0000000951097223 */ /* 0x000fe20000000008 */
[-C--:B------:R-:W-:Y:S01]  /*10980*/  FFMA R183, R183, R7.reuse, R182 ;  /* 0x00000007b7b77223 */ /* 0x080fe200000000b6 */
[----:B------:R-:W-:Y:S01]  /*10990*/  FFMA R191, R83, R7, R6 ;  /* 0x0000000753bf7223 */ /* 0x000fe20000000006 */
[----:B------:R-:W-:Y:S01]  /*109a0*/  FFMA R13, R81, R13, R12 ;  /* 0x0000000d510d7223 */ /* 0x000fe2000000000c */
[----:B------:R-:W-:Y:S01]  /*109b0*/  FFMA R10, R82, R10, R9 ;  /* 0x0000000a520a7223 */ /* 0x000fe20000000009 */
[----:B------:R-:W-:Y:S01]  /*109c0*/  FFMA R175, R175, R7, R174 ;  /* 0x00000007afaf7223 */ /* 0x000fe200000000ae */
[----:B---3--:R-:W-:Y:S01]  /*109d0*/  FFMA R6, R76, R16, R205 ;  /* 0x000000104c067223 */ /* 0x008fe200000000cd */
[----:B------:R-:W-:Y:S01]  /*109e0*/  FFMA R14, R82, R14, R13 ;  /* 0x0000000e520e7223 */ /* 0x000fe2000000000d */
[----:B------:R-:W-:Y:S01]  /*109f0*/  FFMA R187, R83, R11, R10 ;  /* 0x0000000b53bb7223 */ /* 0x000fe2000000000a */
[----:B------:R-:W-:Y:S01]  /*10a00*/  FFMA R20, R80, R20, R185 ;  /* 0x0000001450147223 */ /* 0x000fe200000000b9 */
[C---:B----4-:R-:W-:Y:S01]  /*10a10*/  FFMA R4, R76.reuse, R28, R91 ;  /* 0x0000001c4c047223 */ /* 0x050fe2000000005b */
[----:B------:R-:W-:Y:S01]  /*10a20*/  FFMA R11, R77, R17, R6 ;  /* 0x000000114d0b7223 */ /* 0x000fe20000000006 */
[----:B------:R-:W-:Y:S01]  /*10a30*/  FFMA R185, R83, R15, R14 ;  /* 0x0000000f53b97223 */ /* 0x000fe2000000000e */
[----:B------:R-:W-:Y:S01]  /*10a40*/  FFMA R21, R81, R21, R20 ;  /* 0x0000001551157223 */ /* 0x000fe20000000014 */
[C---:B------:R-:W-:Y:S01]  /*10a50*/  FFMA R13, R77.reuse, R29, R4 ;  /* 0x0000001d4d0d7223 */ /* 0x040fe20000000004 */
[----:B------:R-:W-:Y:S01]  /*10a60*/  FFMA R8, R76, R24, R89 ;  /* 0x000000184c087223 */ /* 0x000fe20000000059 */
[----:B------:R-:W3:Y:S01]  /*10a70*/  LDS.128 R4, [R120.X4+UR4+0x3e0] ;  /* 0x0003e00478047984 */ /* 0x000ee20008004c00 */
        /* <DEDUP_REMOVED lines=8> */
[----:B-1----:R-:W-:Y:S01]  /*10b00*/  FFMA R76, R76, R32, R211 ;  /* 0x000000204c4c7223 */ /* 0x002fe200000000d3 */
        /* <DEDUP_REMOVED lines=12> */
[C---:B------:R-:W-:Y:S01]  /*10bd0*/  FFMA R237, R39.reuse, R27, R14 ;  /* 0x0000001b27ed7223 */ /* 0x040fe2000000000e */
[----:B------:R-:W1:Y:S01]  /*10be0*/  LDS.128 R8, [R120.X4+UR4+0x20e0] ;  /* 0x0020e00478087984 */ /* 0x000e620008004c00 */
[C---:B------:R-:W-:Y:S01]  /*10bf0*/  FFMA R241, R39.reuse, R35, R20 ;  /* 0x0000002327f17223 */ /* 0x040fe20000000014 */
[C---:B--2---:R-:W-:Y:S01]  /*10c00*/  FFMA R20, R40.reuse, R32, R119 ;  /* 0x0000002028147223 */ /* 0x044fe20000000077 */
        /* <DEDUP_REMOVED lines=8> */
[----:B------:R-:W-:Y:S01]  /*10c90*/  FFMA R37, R41, R17, R12 ;  /* 0x0000001129257223 */ /* 0x000fe2000000000c */
[----:B------:R-:W-:Y:S01]  /*10ca0*/  FFMA R245, R39, R31, R38 ;  /* 0x0000001f27f57223 */ /* 0x000fe20000000026 */
[----:B------:R-:W2:Y:S01]  /*10cb0*/  LDS.128 R12, [R120.X4+UR4+0x21e0] ;  /* 0x0021e004780c7984 */ /* 0x000ea20008004c00 */
[----:B------:R-:W-:Y:S01]  /*10cc0*/  FFMA R227, R43, R35, R36 ;  /* 0x000000232be37223 */ /* 0x000fe20000000024 */
[----:B------:R-:W-:Y:S01]  /*10cd0*/  FFMA R20, R42, R18, R37 ;  /* 0x000000122a147223 */ /* 0x000fe20000000025 */
[----:B------:R-:W-:Y:S01]  /*10ce0*/  FFMA R77, R77, R33, R76 ;  /* 0x000000214d4d7223 */ /* 0x000fe2000000004c */
[----:B---3--:R-:W-:Y:S01]  /*10cf0*/  FFMA R36, R4, R32, R115 ;  /* 0x0000002004247223 */ /* 0x008fe20000000073 */
[----:B------:R-:W-:Y:S01]  /*10d00*/  FFMA R22, R42, R26, R23 ;  /* 0x0000001a2a167223 */ /* 0x000fe20000000017 */
[----:B------:R-:W-:Y:S01]  /*10d10*/  FFMA R41, R41, R29, R40 ;  /* 0x0000001d29297223 */ /* 0x000fe20000000028 */
[----:B------:R-:W-:Y:S01]  /*10d20*/  FFMA R78, R78, R34, R77 ;  /* 0x000000224e4e7223 */ /* 0x000fe2000000004d */
[----:B------:R-:W-:Y:S01]  /*10d30*/  FFMA R21, R5, R33, R36 ;  /* 0x0000002105157223 */ /* 0x000fe20000000024 */
[----:B------:R-:W-:Y:S01]  /*10d40*/  FFMA R225, R43, R27, R22 ;  /* 0x0000001b2be17223 */ /* 0x000fe20000000016 */
[----:B------:R-:W3:Y:S01]  /*10d50*/  LDS.128 R36, [R120.X4+UR4+0x22e0] ;  /* 0x0022e00478247984 */ /* 0x000ee20008004c00 */
[----:B------:R-:W-:Y:S01]  /*10d60*/  FFMA R247, R79, R35, R78 ;  /* 0x000000234ff77223 */ /* 0x000fe2000000004e */
[----:B------:R-:W-:Y:S01]  /*10d70*/  FFMA R89, R43, R19, R20 ;  /* 0x000000132b597223 */ /* 0x000fe20000000014 */
[C---:B------:R-:W-:Y:S01]  /*10d80*/  FFMA R22, R4.reuse, R24, R113 ;  /* 0x0000001804167223 */ /* 0x040fe20000000071 */
[----:B------:R-:W4:Y:S01]  /*10d90*/  LDS.128 R76, [R120.X4+UR4+0x23e0] ;  /* 0x0023e004784c7984 */ /* 0x000f220008004c00 */
        /* <DEDUP_REMOVED lines=24> */
[----:B------:R-:W-:Y:S01]  /*10f20*/  FFMA R8, R10, R34, R5 ;  /* 0x000000220a087223 */ /* 0x000fe20000000005 */
[C---:B--2---:R-:W-:Y:S01]  /*10f30*/  FFMA R98, R12.reuse, R28, R98 ;  /* 0x0000001c0c627223 */ /* 0x044fe20000000062 */
[C---:B------:R-:W-:Y:S01]  /*10f40*/  FFMA R92, R12.reuse, R32, R92 ;  /* 0x000000200c5c7223 */ /* 0x040fe2000000005c */
[----:B------:R-:W-:Y:S01]  /*10f50*/  FFMA R94, R12, R24, R94 ;  /* 0x000000180c5e7223 */ /* 0x000fe2000000005e */
[C---:B------:R-:W-:Y:S01]  /*10f60*/  FFMA R6, R10.reuse, R26, R7 ;  /* 0x0000001a0a067223 */ /* 0x040fe20000000007 */
[----:B------:R-:W-:Y:S01]  /*10f70*/  FFMA R10, R10, R18, R9 ;  /* 0x000000120a0a7223 */ /* 0x000fe20000000009 */
[----:B------:R-:W-:Y:S01]  /*10f80*/  FFMA R96, R12, R16, R96 ;  /* 0x000000100c607223 */ /* 0x000fe20000000060 */
        /* <DEDUP_REMOVED lines=17> */
[----:B------:R-:W-:Y:S01]  /*110a0*/  FFMA R100, R36, R32, R100 ;  /* 0x0000002024647223 */ /* 0x000fe20000000064 */
        /* <DEDUP_REMOVED lines=8> */
[----:B------:R-:W-:Y:S01]  /*11130*/  LDS.128 R112, [R120.X4+UR4+0xf0] ;  /* 0x0000f00478707984 */ /* 0x000fe20008004c00 */
[----:B------:R-:W-:Y:S01]  /*11140*/  FFMA R119, R15, R19, R14 ;  /* 0x000000130f777223 */ /* 0x000fe2000000000e */
[----:B------:R-:W-:Y:S01]  /*11150*/  FFMA R37, R37, R33, R100 ;  /* 0x0000002125257223 */ /* 0x000fe20000000064 */
[C---:B------:R-:W-:Y:S01]  /*11160*/  FFMA R197, R39.reuse, R19, R40 ;  /* 0x0000001327c57223 */ /* 0x040fe20000000028 */
[----:B------:R-:W2:Y:S01]  /*11170*/  LDS.128 R8, [R124+0x2f0] ;  /* 0x0002f0007c087984 */ /* 0x000ea20000000c00 */
[----:B----4-:R-:W-:Y:S01]  /*11180*/  FFMA R40, R76, R32, R105 ;  /* 0x000000204c287223 */ /* 0x010fe20000000069 */
[----:B------:R-:W-:Y:S01]  /*11190*/  FFMA R38, R38, R34, R37 ;  /* 0x0000002226267223 */ /* 0x000fe20000000025 */
[----:B------:R-:W-:Y:S01]  /*111a0*/  FFMA R207, R39, R27, R42 ;  /* 0x0000001b27cf7223 */ /* 0x000fe2000000002a */
[----:B------:R-:W3:Y:S01]  /*111b0*/  LDS.128 R4, [R124+0x1f0] ;  /* 0x0001f0007c047984 */ /* 0x000ee20000000c00 */
[----:B------:R-:W-:Y:S01]  /*111c0*/  FFMA R37, R77, R33, R40 ;  /* 0x000000214d257223 */ /* 0x000fe20000000028 */
[C---:B------:R-:W-:Y:S01]  /*111d0*/  FFMA R209, R39.reuse, R35, R38 ;  /* 0x0000002327d17223 */ /* 0x040fe20000000026 */
[----:B------:R-:W-:Y:S01]  /*111e0*/  FFMA R223, R39, R31, R36 ;  /* 0x0000001f27df7223 */ /* 0x000fe20000000024 */
[----:B------:R-:W4:Y:S01]  /*111f0*/  LDS.128 R12, [R124+0xf0] ;  /* 0x0000f0007c0c7984 */ /* 0x000f220000000c00 */
        /* <DEDUP_REMOVED lines=22> */
[----:B------:R-:W1:Y:S01]  /*11360*/  LDS.128 R76, [R120.X4+UR4+0x2f0] ;  /* 0x0002f004784c7984 */ /* 0x000e620008004c00 */
        /* <DEDUP_REMOVED lines=10> */
[----:B------:R-:W-:Y:S01]  /*11410*/  FFMA R219, R83, R31, R82 ;  /* 0x0000001f53db7223 */ /* 0x000fe20000000052 */
[----:B---3--:R-:W-:Y:S01]  /*11420*/  FFMA R38, R112, R4, R235 ;  /* 0x0000000470267223 */ /* 0x008fe200000000eb */
[----:B------:R-:W-:-:S02]  /*11430*/  FFMA R37, R113, R9, R80 ;  /* 0x0000000971257223 */ /* 0x000fc40000000050 */
[----:B------:R-:W2:Y:S01]  /*11440*/  LDS.128 R80, [R120.X4+UR4+0x3f0] ;  /* 0x0003f00478507984 */ /* 0x000ea20008004c00 */
[----:B----4-:R-:W-:Y:S01]  /*11450*/  FFMA R36, R112, R12, R233 ;  /* 0x0000000c70247223 */ /* 0x010fe200000000e9 */
[C---:B------:R-:W-:Y:S01]  /*11460*/  FFMA R39, R113.reuse, R5, R38 ;  /* 0x0000000571277223 */ /* 0x040fe20000000026 */
[----:B------:R-:W-:Y:S01]  /*11470*/  FFMA R38, R114, R10, R37 ;  /* 0x0000000a72267223 */ /* 0x000fe20000000025 */
[----:B------:R-:W-:Y:S01]  /*11480*/  FFMA R112, R112, R20, R247 ;  /* 0x0000001470707223 */ /* 0x000fe200000000f7 */
[C---:B------:R-:W-:Y:S01]  /*11490*/  FFMA R101, R113.reuse, R13, R36 ;  /* 0x0000000d71657223 */ /* 0x040fe20000000024 */
[C---:B------:R-:W-:Y:S02]  /*114a0*/  FFMA R36, R114.reuse, R6, R39 ;  /* 0x0000000672247223 */ /* 0x040fe40000000027 */
[----:B------:R-:W-:Y:S01]  /*114b0*/  FFMA R113, R113, R21, R112 ;  /* 0x0000001571717223 */ /* 0x000fe20000000070 */
[----:B------:R-:W-:-:S03]  /*114c0*/  FFMA R112, R114, R14, R101 ;  /* 0x0000000e72707223 */ /* 0x000fc60000000065 */
        /* <DEDUP_REMOVED lines=217> */
[C---:B------:R-:W-:Y:S01]  /*12260*/  FFMA R124, R42.reuse, R26, R139 ;  /* 0x0000001a2a7c7223 */ /* 0x040fe2000000008b */
[----:B------:R-:W-:Y:S01]  /*12270*/  FFMA R41, R41, R29, R40 ;  /* 0x0000001d29297223 */ /* 0x000fe20000000028 */
        /* <DEDUP_REMOVED lines=34> */
[C---:B------:R-:W-:Y:S01]  /*124a0*/  FFMA R149, R119.reuse, R19, R18 ;  /* 0x0000001377957223 */ /* 0x040fe20000000012 */
[----:B------:R-:W-:Y:S01]  /*124b0*/  FFMA R147, R119, R27, R26 ;  /* 0x0000001b77937223 */ /* 0x000fe2000000001a */
[----:B------:R-:W-:Y:S01]  /*124c0*/  FFMA R167, R79, R31, R78 ;  /* 0x0000001f4fa77223 */ /* 0x000fe2000000004e */
[C---:B---3--:R-:W-:Y:S01]  /*124d0*/  FFMA R24, R36.reuse, R20, R179 ;  /* 0x0000001424187223 */ /* 0x048fe200000000b3 */
        /* <DEDUP_REMOVED lines=8> */
[C---:B------:R-:W-:Y:S01]  /*12560*/  FFMA R26, R38.reuse, R22, R25 ;  /* 0x00000016261a7223 */ /* 0x040fe20000000019 */
[C---:B------:R-:W-:Y:S01]  /*12570*/  FFMA R24, R38.reuse, R6, R29 ;  /* 0x0000000626187223 */ /* 0x040fe2000000001d */
[----:B------:R-:W-:Y:S01]  /*12580*/  FFMA R151, R119, R31, R30 ;  /* 0x0000001f77977223 */ /* 0x000fe2000000001e */
[----:B------:R-:W-:Y:S01]  /*12590*/  FFMA R78, R38, R10, R27 ;  /* 0x0000000a264e7223 */ /* 0x000fe2000000001b */
[C---:B------:R-:W-:Y:S01]  /*125a0*/  FFMA R79, R39.reuse, R23, R26 ;  /* 0x00000017274f7223 */ /* 0x040fe2000000001a */
[----:B------:R-:W-:Y:S01]  /*125b0*/  FFMA R77, R39, R7, R24 ;  /* 0x00000007274d7223 */ /* 0x000fe20000000018 */
[C---:B----4-:R-:W-:Y:S01]  /*125c0*/  FFMA R26, R136.reuse, R8, R171 ;  /* 0x00000008881a7223 */ /* 0x050fe200000000ab */
[C---:B------:R-:W-:Y:S01]  /*125d0*/  FFMA R24, R136.reuse, R4, R183 ;  /* 0x0000000488187223 */ /* 0x040fe200000000b7 */
[----:B------:R-:W-:Y:S01]  /*125e0*/  FFMA R28, R136, R20, R173 ;  /* 0x00000014881c7223 */ /* 0x000fe200000000ad */
[----:B------:R-:W-:Y:S01]  /*125f0*/  FFMA R36, R36, R12, R199 ;  /* 0x0000000c24247223 */ /* 0x000fe200000000c7 */
[C---:B------:R-:W-:Y:S01]  /*12600*/  FFMA R31, R137.reuse, R9, R26 ;  /* 0x00000009891f7223 */ /* 0x040fe2000000001a */
[C---:B------:R-:W-:Y:S01]  /*12610*/  FFMA R33, R137.reuse, R5, R24 ;  /* 0x0000000589217223 */ /* 0x040fe20000000018 */
[----:B------:R-:W-:Y:S01]  /*12620*/  FFMA R29, R137, R21, R28 ;  /* 0x00000015891d7223 */ /* 0x000fe2000000001c */
[----:B------:R-:W3:Y:S01]  /*12630*/  LDS.128 R24, [R120.X4+UR4+0x61f0] ;  /* 0x0061f00478187984 */ /* 0x000ee20008004c00 */
[----:B-1----:R-:W-:Y:S01]  /*12640*/  FFMA R32, R140, R20, R169 ;  /* 0x000000148c207223 */ /* 0x002fe200000000a9 */
        /* <DEDUP_REMOVED lines=17> */
[----:B------:R-:W-:Y:S01]  /*12760*/  FFMA R37, R143, R7, R28 ;  /* 0x000000078f257223 */ /* 0x000fe2000000001c */
[----:B------:R-:W-:Y:S01]  /*12770*/  FFMA R38, R142, R10, R31 ;  /* 0x0000000a8e267223 */ /* 0x000fe2000000001f */
[----:B------:R-:W-:Y:S01]  /*12780*/  FFMA R145, R119, R35, R34 ;  /* 0x0000002377917223 */ /* 0x000fe20000000022 */
[-C--:B------:R-:W-:Y:S01]  /*12790*/  FFMA R136, R136, R12.reuse, R197 ;  /* 0x0000000c88887223 */ /* 0x080fe200000000c5 */
[----:B------:R-:W1:Y:S01]  /*127a0*/  LDS.128 R116, [R120.X4+UR4+0x62f0] ;  /* 0x0062f00478747984 */ /* 0x000e620008004c00 */
        /* <DEDUP_REMOVED lines=16> */
[C---:B---3--:R-:W-:Y:S01]  /*128b0*/  FFMA R28, R24.reuse, R20, R205 ;  /* 0x00000014181c7223 */ /* 0x048fe200000000cd */
[C---:B------:R-:W-:Y:S01]  /*128c0*/  FFMA R16, R24.reuse, R4, R201 ;  /* 0x0000000418107223 */ /* 0x040fe200000000c9 */
        /* <DEDUP_REMOVED lines=12> */
[-C--:B------:R-:W-:Y:S01]  /*12990*/  FFMA R137, R137, R13.reuse, R136 ;  /* 0x0000000d89897223 */ /* 0x080fe20000000088 */
[----:B------:R2:W3:Y:S01]  /*129a0*/  LDS.128 R16, [R120.X4+UR4+0x63f0] ;  /* 0x0063f00478107984 */ /* 0x0004e20008004c00 */
[-C--:B------:R-:W-:Y:S01]  /*129b0*/  FFMA R141, R141, R13.reuse, R140 ;  /* 0x0000000d8d8d7223 */ /* 0x080fe2000000008c */
[----:B------:R-:W-:Y:S01]  /*129c0*/  FFMA R25, R25, R13, R24 ;  /* 0x0000000d19197223 */ /* 0x000fe20000000018 */
[-C--:B------:R-:W-:Y:S01]  /*129d0*/  FFMA R40, R138, R14.reuse, R137 ;  /* 0x0000000e8a287223 */ /* 0x080fe20000000089 */
[----:B------:R-:W-:Y:S01]  /*129e0*/  FFMA R38, R143, R11, R38 ;  /* 0x0000000b8f267223 */ /* 0x000fe20000000026 */
[-C--:B------:R-:W-:Y:S01]  /*129f0*/  FFMA R36, R142, R14.reuse, R141 ;  /* 0x0000000e8e247223 */ /* 0x080fe2000000008d */
[----:B------:R-:W-:Y:S01]  /*12a00*/  FFMA R26, R26, R14, R25 ;  /* 0x0000000e1a1a7223 */ /* 0x000fe20000000019 */
[-C--:B------:R-:W-:Y:S01]  /*12a10*/  FFMA R40, R139, R15.reuse, R40 ;  /* 0x0000000f8b287223 */ /* 0x080fe20000000028 */
[C---:B-1----:R-:W-:Y:S01]  /*12a20*/  FFMA R124, R116.reuse, R12, R167 ;  /* 0x0000000c747c7223 */ /* 0x042fe200000000a7 */
[C---:B------:R-:W-:Y:S01]  /*12a30*/  FFMA R128, R116.reuse, R4, R153 ;  /* 0x0000000474807223 */ /* 0x040fe20000000099 */
[C---:B------:R-:W-:Y:S01]  /*12a40*/  FFMA R130, R116.reuse, R8, R155 ;  /* 0x0000000874827223 */ /* 0x040fe2000000009b */
[----:B------:R-:W-:Y:S01]  /*12a50*/  FFMA R36, R143, R15, R36 ;  /* 0x0000000f8f247223 */ /* 0x000fe20000000024 */
[C---:B------:R-:W-:Y:S01]  /*12a60*/  FFMA R30, R27.reuse, R11, R30 ;  /* 0x0000000b1b1e7223 */ /* 0x040fe2000000001e */
[----:B------:R-:W-:Y:S01]  /*12a70*/  FFMA R28, R27, R15, R26 ;  /* 0x0000000f1b1c7223 */ /* 0x000fe2000000001a */
[----:B------:R-:W-:-:S01]  /*12a80*/  FFMA R116, R116, R20, R157 ;  /* 0x0000001474747223 */ /* 0x000fc2000000009d */
[----:B--2---:R-:W-:Y:S01]  /*12a90*/  SEL R75, R75, RZ, !P0 ;  /* 0x000000ff4b4b7207 */ /* 0x004fe20004000000 */
[----:B------:R-:W-:Y:S06]  /*12aa0*/  BAR.SYNC 0x0 ;  /* 0x0000000000007b1d */ /* 0x000fec0000000000 */
[----:B------:R-:W-:Y:S01]  /*12ab0*/  IADD3 R24, P0, R58, UR6, RZ ;  /* 0x000000063a187c10 */ /* 0x000fe2000ff1e0ff */
[----:B------:R-:W-:Y:S01]  /*12ac0*/  UIADD3 UR5, UR5, 0x1, URZ ;  /* 0x0000000105057890 */ /* 0x000fe2000fffe03f */
[----:B------:R-:W-:Y:S01]  /*12ad0*/  IADD3 R26, P1, R60, UR6, RZ ;  /* 0x000000063c1a7c10 */ /* 0x000fe2000ff3e0ff */
[----:B---3--:R-:W-:Y:S01]  /*12ae0*/  FFMA R20, R16, R20, R145 ;  /* 0x0000001410147223 */ /* 0x008fe20000000091 */
[----:B------:R-:W-:Y:S01]  /*12af0*/  IADD3.X R25, R59, UR7, RZ, P0, !PT ;  /* 0x000000073b197c10 */ /* 0x000fe200087fe4ff */
[----:B------:R-:W-:Y:S01]  /*12b00*/  UISETP.GE.AND UP0, UPT, UR5, 0x4, UPT ;  /* 0x000000040500788c */ /* 0x000fe2000bf06270 */
[----:B------:R-:W-:Y:S01]  /*12b10*/  IADD3 R136, P0, R62, UR6, RZ ;  /* 0x000000063e887c10 */ /* 0x000fe2000ff1e0ff */
[C---:B------:R-:W-:Y:S01]  /*12b20*/  FFMA R12, R16.reuse, R12, R151 ;  /* 0x0000000c100c7223 */ /* 0x040fe20000000097 */
[----:B------:R-:W-:Y:S01]  /*12b30*/  LEA R155, R75, R121, 0xf ;  /* 0x000000794b9b7211 */ /* 0x000fe200078e78ff */
[C---:B------:R-:W-:Y:S01]  /*12b40*/  FFMA R4, R16.reuse, R4, R149 ;  /* 0x0000000410047223 */ /* 0x040fe20000000095 */
[----:B------:R-:W-:Y:S01]  /*12b50*/  IADD3.X R137, R63, UR7, RZ, P0, !PT ;  /* 0x000000073f897c10 */ /* 0x000fe200087fe4ff */
[----:B------:R-:W-:Y:S01]  /*12b60*/  FFMA R8, R16, R8, R147 ;  /* 0x0000000810087223 */ /* 0x000fe20000000093 */
[----:B------:R-:W-:Y:S01]  /*12b70*/  IADD3 R138, P0, R64, UR6, RZ ;  /* 0x00000006408a7c10 */ /* 0x000fe2000ff1e0ff */
[----:B------:R-:W-:Y:S01]  /*12b80*/  @!PT LDS RZ, [RZ] ;  /* 0x00000000fffff984 */ /* 0x000fe20000000800 */
[----:B------:R-:W-:Y:S01]  /*12b90*/  @!PT LDS RZ, [RZ] ;  /* 0x00000000fffff984 */ /* 0x000fe20000000800 */
[----:B------:R-:W-:Y:S01]  /*12ba0*/  @!PT LDS RZ, [RZ] ;  /* 0x00000000fffff984 */ /* 0x000fe20000000800 */
[----:B------:R1:W-:Y:S01]  /*12bb0*/  LDGSTS.E.BYPASS.128 [R155], [R24.64+0x400], !PT ;  /* 0x00000400189b7fae */ /* 0x0003e2000f901c4a */
[----:B------:R-:W-:Y:S01]  /*12bc0*/  LEA R157, R75, R123, 0xf ;  /* 0x0000007b4b9d7211 */ /* 0x000fe200078e78ff */
[----:B------:R-:W-:Y:S01]  /*12bd0*/  USEL UR5, UR5, URZ, !UP0 ;  /* 0x0000003f05057287 */ /* 0x000fe2000c000000 */
[----:B------:R-:W-:-:S02]  /*12be0*/  IADD3.X R139, R65, UR7, RZ, P0, !PT ;  /* 0x00000007418b7c10 */ /* 0x000fc400087fe4ff */
[----:B------:R-:W-:Y:S01]  /*12bf0*/  IADD3 R142, P0, R68, UR6, RZ ;  /* 0x00000006448e7c10 */ /* 0x000fe2000ff1e0ff */
[----:B------:R-:W-:Y:S01]  /*12c00*/  USHF.L.U32 UR4, UR5, 0xf, URZ ;  /* 0x0000000f05047899 */ /* 0x000fe2000800063f */
[----:B------:R-:W-:Y:S02]  /*12c10*/  IADD3.X R27, R61, UR7, RZ, P1, !PT ;  /* 0x000000073d1b7c10 */ /* 0x000fe40008ffe4ff */
[----:B------:R-:W-:Y:S01]  /*12c20*/  IADD3 R140, P1, R66, UR6, RZ ;  /* 0x00000006428c7c10 */ /* 0x000fe2000ff3e0ff */
[----:B------:R-:W-:Y:S01]  /*12c30*/  UIADD3 UR8, UR4, 0x20000, URZ ;  /* 0x0002000004087890 */ /* 0x000fe2000fffe03f */
[----:B------:R-:W-:Y:S01]  /*12c40*/  LEA R159, R75, R125, 0xf ;  /* 0x0000007d4b9f7211 */ /* 0x000fe200078e78ff */
[----:B------:R2:W-:Y:S01]  /*12c50*/  LDGSTS.E.BYPASS.128 [R157], [R26.64+0x400], !PT ;  /* 0x000004001a9d7fae */ /* 0x0005e2000f901c4a */
[----:B------:R-:W-:Y:S02]  /*12c60*/  IADD3.X R143, R69, UR7, RZ, P0, !PT ;  /* 0x00000007458f7c10 */ /* 0x000fe400087fe4ff */
[----:B-1----:R-:W-:Y:S01]  /*12c70*/  IADD3 R24, P0, R70, UR6, RZ ;  /* 0x0000000646187c10 */ /* 0x002fe2000ff1e0ff */
[----:B------:R1:W-:Y:S01]  /*12c80*/  LDGSTS.E.BYPASS.128 [R159], [R136.64+0x400], !PT ;  /* 0x00000400889f7fae */ /* 0x0003e2000f901c4a */
[----:B------:R-:W-:-:S02]  /*12c90*/  LEA R161, R75, R127, 0xf ;  /* 0x0000007f4ba17211 */ /* 0x000fc400078e78ff */
[----:B------:R-:W-:Y:S02]  /*12ca0*/  IADD3.X R141, R67, UR7, RZ, P1, !PT ;  /* 0x00000007438d7c10 */ /* 0x000fe40008ffe4ff */
[----:B------:R-:W-:Y:S01]  /*12cb0*/  LEA R163, R75, R129, 0xf ;  /* 0x000000814ba37211 */ /* 0x000fe200078e78ff */
[----:B------:R3:W-:Y:S01]  /*12cc0*/  LDGSTS.E.BYPASS.128 [R161], [R138.64+0x400], !PT ;  /* 0x000004008aa17fae */ /* 0x0007e2000f901c4a */
[----:B------:R-:W-:Y:S02]  /*12cd0*/  IADD3.X R25, R71, UR7, RZ, P0, !PT ;  /* 0x0000000747197c10 */ /* 0x000fe400087fe4ff */
[----:B--2---:R-:W-:Y:S01]  /*12ce0*/  IADD3 R26, P1, R72, UR6, RZ ;  /* 0x00000006481a7c10 */ /* 0x004fe2000ff3e0ff */
[----:B------:R2:W-:Y:S01]  /*12cf0*/  LDGSTS.E.BYPASS.128 [R163], [R140.64+0x400], !PT ;  /* 0x000004008ca37fae */ /* 0x0005e2000f901c4a */
[----:B------:R-:W-:Y:S02]  /*12d00*/  LEA R165, R75, R131, 0xf ;  /* 0x000000834ba57211 */ /* 0x000fe400078e78ff */
[----:B-1----:R-:W-:-:S02]  /*12d10*/  IADD3 R136, P0, R2, UR6, RZ ;  /* 0x0000000602887c10 */ /* 0x002fc4000ff1e0ff */
[----:B------:R-:W-:Y:S01]  /*12d20*/  IADD3.X R27, R73, UR7, RZ, P1, !PT ;  /* 0x00000007491b7c10 */ /* 0x000fe20008ffe4ff */
[----:B------:R1:W-:Y:S01]  /*12d30*/  LDGSTS.E.BYPASS.128 [R165], [R142.64+0x400], !PT ;  /* 0x000004008ea57fae */ /* 0x0003e2000f901c4a */
[----:B------:R-:W-:Y:S02]  /*12d40*/  LEA R167, R75, R133, 0xf ;  /* 0x000000854ba77211 */ /* 0x000fe400078e78ff */
[----:B---3--:R-:W-:Y:S02]  /*12d50*/  IADD3 R138, P1, R44, UR6, RZ ;  /* 0x000000062c8a7c10 */ /* 0x008fe4000ff3e0ff */
[----:B------:R-:W-:Y:S01]  /*12d60*/  IADD3.X R137, R3, UR7, RZ, P0, !PT ;  /* 0x0000000703897c10 */ /* 0x000fe200087fe4ff */
[----:B------:R3:W-:Y:S01]  /*12d70*/  LDGSTS.E.BYPASS.128 [R167], [R24.64+0x400], !PT ;  /* 0x0000040018a77fae */ /* 0x0007e2000f901c4a */
[----:B--2---:R-:W-:Y:S02]  /*12d80*/  IADD3 R140, P0, R46, UR6, RZ ;  /* 0x000000062e8c7c10 */ /* 0x004fe4000ff1e0ff */
[----:B------:R-:W-:-:S02]  /*12d90*/  LEA R169, R75, R135, 0xf ;  /* 0x000000874ba97211 */ /* 0x000fc400078e78ff */
[----:B------:R-:W-:Y:S02]  /*12da0*/  IADD3.X R139, R45, UR7, RZ, P1, !PT ;  /* 0x000000072d8b7c10 */ /* 0x000fe40008ffe4ff */
[----:B-1----:R-:W-:Y:S01]  /*12db0*/  IADD3 R142, P1, R48, UR6, RZ ;  /* 0x00000006308e7c10 */ /* 0x002fe2000ff3e0ff */
[----:B------:R1:W-:Y:S01]  /*12dc0*/  LDGSTS.E.BYPASS.128 [R169], [R26.64+0x400], !PT ;  /* 0x000004001aa97fae */ /* 0x0003e2000f901c4a */
[----:B------:R-:W-:Y:S02]  /*12dd0*/  IADD3.X R141, R47, UR7, RZ, P0, !PT ;  /* 0x000000072f8d7c10 */ /* 0x000fe400087fe4ff */
[----:B------:R-:W-:Y:S01]  /*12de0*/  IADD3.X R143, R49, UR7, RZ, P1, !PT ;  /* 0x00000007318f7c10 */ /* 0x000fe20008ffe4ff */
[----:B------:R-:W0:Y:S01]  /*12df0*/  LDGDEPBAR ;  /* 0x00000000000079af */ /* 0x000e220000000000 */
[----:B---3--:R-:W-:Y:S02]  /*12e00*/  IADD3 R24, P0, R50, UR6, RZ ;  /* 0x0000000632187c10 */ /* 0x008fe4000ff1e0ff */
[----:B------:R-:W-:Y:S01]  /*12e10*/  IADD3 R152, P2, R54, UR6, RZ ;  /* 0x0000000636987c10 */ /* 0x000fe2000ff5e0ff */
[----:B------:R2:W-:Y:S01]  /*12e20*/  LDGSTS.E.BYPASS.128 [R155+0x20000], [R136.64+0x400], !PT ;  /* 0x20000400889b7fae */ /* 0x0005e2000f901c4a */
[----:B------:R-:W-:-:S02]  /*12e30*/  IADD3.X R25, R51, UR7, RZ, P0, !PT ;  /* 0x0000000733197c10 */ /* 0x000fc400087fe4ff */
[----:B------:R-:W-:Y:S01]  /*12e40*/  IADD3.X R153, R55, UR7, RZ, P2, !PT ;  /* 0x0000000737997c10 */ /* 0x000fe200097fe4ff */
[----:B------:R3:W-:Y:S01]  /*12e50*/  LDGSTS.E.BYPASS.128 [R157+0x20000], [R138.64+0x400], !PT ;  /* 0x200004008a9d7fae */ /* 0x0007e2000f901c4a */
[----:B-1----:R-:W-:Y:S02]  /*12e60*/  IADD3 R26, P1, R52, UR6, RZ ;  /* 0x00000006341a7c10 */ /* 0x002fe4000ff3e0ff */
[----:B------:R-:W-:Y:S01]  /*12e70*/  IADD3 R126, R126, 0x40, RZ ;  /* 0x000000407e7e7810 */ /* 0x000fe20007ffe0ff */
[----:B------:R1:W-:Y:S01]  /*12e80*/  LDGSTS.E.BYPASS.128 [R159+0x20000], [R140.64+0x400], !PT ;  /* 0x200004008c9f7fae */ /* 0x0003e2000f901c4a */
[----:B------:R-:W-:Y:S02]  /*12e90*/  IADD3.X R27, R53, UR7, RZ, P1, !PT ;  /* 0x00000007351b7c10 */ /* 0x000fe40008ffe4ff */
[----:B--2---:R-:W-:Y:S01]  /*12ea0*/  IADD3 R136, P0, R56, UR6, RZ ;  /* 0x0000000638887c10 */ /* 0x004fe2000ff1e0ff */
[----:B------:R2:W-:Y:S01]  /*12eb0*/  LDGSTS.E.BYPASS.128 [R161+0x20000], [R142.64+0x400], !PT ;  /* 0x200004008ea17fae */ /* 0x0005e2000f901c4a */
[----:B------:R-:W-:-:S02]  /*12ec0*/  UIADD3 UR6, UP0, UR6, 0x100, URZ ;  /* 0x0000010006067890 */ /* 0x000fc4000ff1e03f */
[----:B------:R-:W-:Y:S01]  /*12ed0*/  IADD3.X R137, R57, UR7, RZ, P0, !PT ;  /* 0x0000000739897c10 */ /* 0x000fe200087fe4ff */
[----:B------:R4:W-:Y:S01]  /*12ee0*/  LDGSTS.E.BYPASS.128 [R163+0x20000], [R24.64+0x400], !PT ;  /* 0x2000040018a37fae */ /* 0x0009e2000f901c4a */
[----:B------:R-:W-:Y:S01]  /*12ef0*/  ISETP.GE.U32.AND P0, PT, R126, 0x6c, PT ;  /* 0x0000006c7e00780c */ /* 0x000fe20003f06070 */
[C---:B---3--:R-:W-:Y:S01]  /*12f00*/  FFMA R139, R117.reuse, R21, R116 ;  /* 0x00000015758b7223 */ /* 0x048fe20000000074 */
[----:B-1----:R-:W-:Y:S01]  /*12f10*/  FFMA R141, R117, R9, R130 ;  /* 0x00000009758d7223 */ /* 0x002fe20000000082 */
[----:B------:R1:W-:Y:S01]  /*12f20*/  LDGSTS.E.BYPASS.128 [R165+0x20000], [R26.64+0x400], !PT ;  /* 0x200004001aa57fae */ /* 0x0003e2000f901c4a */
[C---:B------:R-:W-:Y:S01]  /*12f30*/  FFMA R21, R17.reuse, R21, R20 ;  /* 0x0000001511157223 */ /* 0x040fe20000000014 */
[----:B------:R-:W-:Y:S01]  /*12f40*/  FFMA R9, R17, R9, R8 ;  /* 0x0000000911097223 */ /* 0x000fe20000000008 */
[----:B------:R-:W-:Y:S01]  /*12f50*/  UIADD3.X UR7, URZ, UR7, URZ, UP0, !UPT ;  /* 0x000000073f077290 */ /* 0x000fe200087fe43f */
[----:B------:R3:W-:Y:S01]  /*12f60*/  LDGSTS.E.BYPASS.128 [R167+0x20000], [R152.64+0x400], !PT ;  /* 0x2000040098a77fae */ /* 0x0007e2000f901c4a */
[C---:B--2---:R-:W-:Y:S01]  /*12f70*/  FFMA R143, R117.reuse, R5, R128 ;  /* 0x00000005758f7223 */ /* 0x044fe20000000080 */
[----:B------:R-:W-:Y:S01]  /*12f80*/  FFMA R117, R117, R13, R124 ;  /* 0x0000000d75757223 */ /* 0x000fe2000000007c */
[C---:B------:R-:W-:Y:S01]  /*12f90*/  FFMA R5, R17.reuse, R5, R4 ;  /* 0x0000000511057223 */ /* 0x040fe20000000004 */
[----:B------:R3:W-:Y:S01]  /*12fa0*/  LDGSTS.E.BYPASS.128 [R169+0x20000], [R136.64+0x400], !PT ;  /* 0x2000040088a97fae */ /* 0x0007e2000f901c4a */
[----:B------:R-:W-:Y:S01]  /*12fb0*/  FFMA R13, R17, R13, R12 ;  /* 0x0000000d110d7223 */ /* 0x000fe2000000000c */
[C---:B------:R-:W-:Y:S01]  /*12fc0*/  FFMA R128, R118.reuse, R22, R139 ;  /* 0x0000001676807223 */ /* 0x040fe2000000008b */
[C---:B------:R-:W-:Y:S01]  /*12fd0*/  FFMA R124, R118.reuse, R10, R141 ;  /* 0x0000000a767c7223 */ /* 0x040fe2000000008d */
[----:B------:R-:W0:Y:S01]  /*12fe0*/  LDGDEPBAR ;  /* 0x00000000000079af */ /* 0x000e220000000000 */
[C---:B------:R-:W-:Y:S01]  /*12ff0*/  FFMA R116, R118.reuse, R6, R143 ;  /* 0x0000000676747223 */ /* 0x040fe2000000008f */
[----:B----4-:R-:W-:Y:S01]  /*13000*/  FFMA R24, R118, R14, R117 ;  /* 0x0000000e76187223 */ /* 0x010fe20000000075 */
[C---:B------:R-:W-:Y:S01]  /*13010*/  FFMA R22, R18.reuse, R22, R21 ;  /* 0x0000001612167223 */ /* 0x040fe20000000015 */
[C---:B------:R-:W-:Y:S01]  /*13020*/  FFMA R6, R18.reuse, R6, R5 ;  /* 0x0000000612067223 */ /* 0x040fe20000000005 */
[C---:B------:R-:W-:Y:S01]  /*13030*/  FFMA R10, R18.reuse, R10, R9 ;  /* 0x0000000a120a7223 */ /* 0x040fe20000000009 */
[----:B------:R-:W-:Y:S01]  /*13040*/  FFMA R14, R18, R14, R13 ;  /* 0x0000000e120e7223 */ /* 0x000fe2000000000d */
[-C--:B-1----:R-:W-:Y:S01]  /*13050*/  FFMA R27, R119, R23.reuse, R128 ;  /* 0x00000017771b7223 */ /* 0x082fe20000000080 */
[----:B------:R-:W-:Y:S01]  /*13060*/  FFMA R23, R19, R23, R22 ;  /* 0x0000001713177223 */ /* 0x000fe20000000016 */
[C---:B------:R-:W-:Y:S01]  /*13070*/  FFMA R26, R119.reuse, R11, R124 ;  /* 0x0000000b771a7223 */ /* 0x040fe2000000007c */
[C---:B------:R-:W-:Y:S01]  /*13080*/  FFMA R25, R119.reuse, R7, R116 ;  /* 0x0000000777197223 */ /* 0x040fe20000000074 */
[----:B------:R-:W-:Y:S01]  /*13090*/  FFMA R24, R119, R15, R24 ;  /* 0x0000000f77187223 */ /* 0x000fe20000000018 */
[C---:B------:R-:W-:Y:S01]  /*130a0*/  FFMA R22, R19.reuse, R11, R10 ;  /* 0x0000000b13167223 */ /* 0x040fe2000000000a */
[C---:B------:R-:W-:Y:S01]  /*130b0*/  FFMA R21, R19.reuse, R7, R6 ;  /* 0x0000000713157223 */ /* 0x040fe20000000006 */
[----:B------:R-:W-:Y:S01]  /*130c0*/  FFMA R20, R19, R15, R14 ;  /* 0x0000000f13147223 */ /* 0x000fe2000000000e */
[----:B------:R-:W-:-:S04]  /*130d0*/  DEPBAR.LE SB0, 0x6 ;  /* 0x000081800000791a */ /* 0x000fc80000000000 */
[----:B------:R-:W-:Y:S06]  /*130e0*/  BAR.SYNC 0x0 ;  /* 0x0000000000007b1d */ /* 0x000fec0000000000 */
[----:B---3--:R-:W-:Y:S01]  /*130f0*/  @P0 CALL.REL.NOINC `(.L_x_0) ;  /* 0x0000001000000944 */ /* 0x008fe20003c00000 */
[----:B------:R-:W-:Y:S05]  /*13100*/  BRA `(.L_x_1) ;  /* 0xfffee70000007947 */ /* 0x000fea000383ffff */
.L_x_0:
[----:B------:R-:W1:Y:S01]  /*13110*/  S2R R2, SR_TID.X ;  /* 0x0000000000027919 */ /* 0x000e620000002100 */
[----:B------:R-:W-:-:S04]  /*13120*/  DEPBAR.LE SB0, 0x0 ;  /* 0x000080000000791a */ /* 0x000fc80000000000 */
[----:B------:R-:W-:Y:S01]  /*13130*/  ULDC UR4, c[0x0][0x178] ;  /* 0x00005e0000047ab9 */ /* 0x000fe20000000800 */
[C---:B------:R-:W-:Y:S01]  /*13140*/  LOP3.LUT R12, R0.reuse, 0x18, RZ, 0xfc, !PT ;  /* 0x00000018000c7812 */ /* 0x040fe200078efcff */
[----:B------:R-:W-:Y:S01]  /*13150*/  UIMAD UR4, UR4, 0x32, URZ ;  /* 0x00000032040478a4 */ /* 0x000fe2000f8e023f */
[----:B------:R-:W-:Y:S02]  /*13160*/  LOP3.LUT R13, R0, 0x20, RZ, 0xfc, !PT ;  /* 0x00000020000d7812 */ /* 0x000fe400078efcff */
[----:B-1----:R-:W-:Y:S02]  /*13170*/  SHF.R.U32.HI R3, RZ, 0x5, R2 ;  /* 0x00000005ff037819 */ /* 0x002fe40000011602 */
[----:B------:R-:W-:Y:S02]  /*13180*/  SHF.L.U32 R45, R2, 0x2, RZ ;  /* 0x00000002022d7819 */ /* 0x000fe400000006ff */
[----:B------:R-:W-:Y:S02]  /*13190*/  SGXT.U32 R3, R3, 0x3 ;  /* 0x000000030303781a */ /* 0x000fe40000000000 */
[----:B------:R-:W-:-:S03]  /*131a0*/  LOP3.LUT R45, R74, 0x7c, R45, 0xf8, !PT ;  /* 0x0000007c4a2d7812 */ /* 0x000fc600078ef82d */
[----:B------:R-:W-:Y:S01]  /*131b0*/  IMAD R122, R3, 0x210, R122 ;  /* 0x00000210037a7824 */ /* 0x000fe200078e027a */
[----:B------:R-:W-:Y:S06]  /*131c0*/  BAR.SYNC 0x0 ;  /* 0x0000000000007b1d */ /* 0x000fec0000000000 */
[----:B------:R-:W-:Y:S01]  /*131d0*/  SHF.L.U32 R2, R122, 0x2, RZ ;  /* 0x000000027a027819 */ /* 0x000fe200000006ff */
[----:B------:R-:W-:Y:S01]  /*131e0*/  STS.128 [R122.X4], R112 ;  /* 0x000000707a007388 */ /* 0x000fe20000004c00 */
[----:B------:R-:W-:Y:S02]  /*131f0*/  ISETP.GE.AND P0, PT, R45, 0x80, PT ;  /* 0x000000802d00780c */ /* 0x000fe40003f06270 */
[----:B------:R-:W-:Y:S01]  /*13200*/  LEA R16, R12, R45, 0x7 ;  /* 0x0000002d0c107211 */ /* 0x000fe200078e38ff */
[----:B------:R-:W-:Y:S01]  /*13210*/  IMAD R44, R3, -0x630, R2 ;  /* 0xfffff9d0032c7824 */ /* 0x000fe200078e0202 */
[----:B------:R-:W-:Y:S01]  /*13220*/  STS.128 [R122.X4+0x210], R104 ;  /* 0x000210687a007388 */ /* 0x000fe20000004c00 */
[----:B------:R-:W-:-:S02]  /*13230*/  LOP3.LUT R2, R0, 0x8, RZ, 0xfc, !PT ;  /* 0x0000000800027812 */ /* 0x000fc400078efcff */
[C---:B------:R-:W-:Y:S01]  /*13240*/  LOP3.LUT R3, R0.reuse, 0x10, RZ, 0xfc, !PT ;  /* 0x0000001000037812 */ /* 0x040fe200078efcff */
[----:B------:R-:W-:Y:S01]  /*13250*/  STS.128 [R122.X4+0x420], R88 ;  /* 0x000420587a007388 */ /* 0x000fe20000004c00 */
[----:B------:R-:W-:Y:S02]  /*13260*/  ISETP.LT.AND P1, PT, R0, UR4, !P0 ;  /* 0x0000000400007c0c */ /* 0x000fe4000c721270 */
[C---:B------:R-:W-:Y:S01]  /*13270*/  ISETP.LT.AND P2, PT, R2.reuse, UR4, !P0 ;  /* 0x0000000402007c0c */ /* 0x040fe2000c741270 */
[----:B------:R-:W-:Y:S01]  /*13280*/  STS.128 [R122.X4+0x630], R100 ;  /* 0x000630647a007388 */ /* 0x000fe20000004c00 */
[----:B------:R-:W-:-:S03]  /*13290*/  LEA R14, R2, R45, 0x7 ;  /* 0x0000002d020e7211 */ /* 0x000fc600078e38ff */
[----:B------:R-:W-:Y:S06]  /*132a0*/  BAR.SYNC 0x0 ;  /* 0x0000000000007b1d */ /* 0x000fec0000000000 */
[----:B------:R-:W1:Y:S01]  /*132b0*/  LDS.128 R48, [R44] ;  /* 0x000000002c307984 */ /* 0x000e620000000c00 */
[----:B------:R-:W-:Y:S02]  /*132c0*/  ISETP.LT.AND P3, PT, R3, UR4, !P0 ;  /* 0x0000000403007c0c */ /* 0x000fe4000c761270 */
[----:B------:R-:W-:Y:S01]  /*132d0*/  LEA R2, R0, R45, 0x7 ;  /* 0x0000002d00027211 */ /* 0x000fe200078e38ff */
[----:B------:R-:W2:Y:S01]  /*132e0*/  LDS.128 R52, [R44+0x1080] ;  /* 0x001080002c347984 */ /* 0x000ea20000000c00 */
[----:B------:R-:W-:-:S02]  /*132f0*/  ISETP.LT.AND P4, PT, R12, UR4, !P0 ;  /* 0x000000040c007c0c */ /* 0x000fc4000c781270 */
[----:B------:R-:W-:Y:S01]  /*13300*/  ISETP.LT.AND P5, PT, R13, UR4, !P0 ;  /* 0x000000040d007c0c */ /* 0x000fe2000c7a1270 */
[----:B------:R-:W3:Y:S01]  /*13310*/  LDS.128 R56, [R44+0x2100] ;  /* 0x002100002c387984 */ /* 0x000ee20000000c00 */
[-C--:B------:R-:W-:Y:S02]  /*13320*/  LEA R15, R3, R45.reuse, 0x7 ;  /* 0x0000002d030f7211 */ /* 0x080fe400078e38ff */
[----:B------:R-:W-:Y:S01]  /*13330*/  LEA R18, R13, R45, 0x7 ;  /* 0x0000002d0d127211 */ /* 0x000fe200078e38ff */
[----:B------:R-:W4:Y:S04]  /*13340*/  LDS.128 R60, [R44+0x3180] ;  /* 0x003180002c3c7984 */ /* 0x000f280000000c00 */
[----:B------:R-:W-:Y:S06]  /*13350*/  BAR.SYNC 0x0 ;  /* 0x0000000000007b1d */ /* 0x000fec0000000000 */
[----:B------:R-:W-:Y:S04]  /*13360*/  STS.128 [R122.X4], R108 ;  /* 0x0000006c7a007388 */ /* 0x000fe80000004c00 */
[----:B------:R-:W-:Y:S04]  /*13370*/  STS.128 [R122.X4+0x210], R96 ;  /* 0x000210607a007388 */ /* 0x000fe80000004c00 */
[----:B------:R-:W-:Y:S04]  /*13380*/  STS.128 [R122.X4+0x420], R92 ;  /* 0x0004205c7a007388 */ /* 0x000fe80000004c00 */
[----:B------:R-:W-:Y:S04]  /*13390*/  STS.128 [R122.X4+0x630], R84 ;  /* 0x000630547a007388 */ /* 0x000fe80000004c00 */
[----:B------:R-:W-:Y:S06]  /*133a0*/  BAR.SYNC 0x0 ;  /* 0x0000000000007b1d */ /* 0x000fec0000000000 */
[----:B------:R-:W1:Y:S04]  /*133b0*/  LDS.128 R64, [R44] ;  /* 0x000000002c407984 */ /* 0x000e680000000c00 */
[----:B------:R-:W1:Y:S04]  /*133c0*/  LDS.128 R68, [R44+0x1080] ;  /* 0x001080002c447984 */ /* 0x000e680000000c00 */
[----:B------:R-:W1:Y:S04]  /*133d0*/  LDS.128 R72, [R44+0x2100] ;  /* 0x002100002c487984 */ /* 0x000e680000000c00 */
[----:B------:R-:W1:Y:S04]  /*133e0*/  LDS.128 R88, [R44+0x3180] ;  /* 0x003180002c587984 */ /* 0x000e680000000c00 */
[----:B------:R-:W-:Y:S06]  /*133f0*/  BAR.SYNC 0x0 ;  /* 0x0000000000007b1d */ /* 0x000fec0000000000 */
[----:B------:R-:W-:Y:S04]  /*13400*/  STS.128 [R122.X4], R80 ;  /* 0x000000507a007388 */ /* 0x000fe80000004c00 */
[----:B------:R-:W-:Y:S04]  /*13410*/  STS.128 [R122.X4+0x210], R76 ;  /* 0x0002104c7a007388 */ /* 0x000fe80000004c00 */
[----:B------:R-:W-:Y:S04]  /*13420*/  STS.128 [R122.X4+0x420], R40 ;  /* 0x000420287a007388 */ /* 0x000fe80000004c00 */
[----:B------:R-:W-:Y:S04]  /*13430*/  STS.128 [R122.X4+0x630], R36 ;  /* 0x000630247a007388 */ /* 0x000fe80000004c00 */
[----:B------:R-:W-:Y:S06]  /*13440*/  BAR.SYNC 0x0 ;  /* 0x0000000000007b1d */ /* 0x000fec0000000000 */
[----:B------:R-:W1:Y:S01]  /*13450*/  LDS.128 R84, [R44] ;  /* 0x000000002c547984 */ /* 0x000e620000000c00 */
[----:B------:R-:W-:-:S03]  /*13460*/  MOV R41, 0x4 ;  /* 0x0000000400297802 */ /* 0x000fc60000000f00 */
[----:B------:R-:W1:Y:S02]  /*13470*/  LDS.128 R92, [R44+0x1080] ;  /* 0x001080002c5c7984 */ /* 0x000e640000000c00 */
[-C--:B------:R-:W-:Y:S02]  /*13480*/  IMAD.WIDE R2, R2, R41.reuse, c[0x0][0x170] ;  /* 0x00005c0002027625 */ /* 0x080fe400078e0229 */
[----:B------:R-:W1:Y:S02]  /*13490*/  LDS.128 R4, [R44+0x2100] ;  /* 0x002100002c047984 */ /* 0x000e640000000c00 */
[-C--:B------:R-:W-:Y:S02]  /*134a0*/  IMAD.WIDE R12, R14, R41.reuse, c[0x0][0x170] ;  /* 0x00005c000e0c7625 */ /* 0x080fe400078e0229 */
[----:B------:R-:W1:Y:S02]  /*134b0*/  LDS.128 R8, [R44+0x3180] ;  /* 0x003180002c087984 */ /* 0x000e640000000c00 */
[----:B------:R-:W-:-:S02]  /*134c0*/  IMAD.WIDE R14, R15, R41, c[0x0][0x170] ;  /* 0x00005c000f0e7625 */ /* 0x000fc400078e0229 */
[----:B------:R-:W-:Y:S06]  /*134d0*/  BAR.SYNC 0x0 ;  /* 0x0000000000007b1d */ /* 0x000fec0000000000 */
[----:B------:R-:W-:Y:S01]  /*134e0*/  STS.128 [R122.X4], R32 ;  /* 0x000000207a007388 */ /* 0x000fe20000004c00 */
[----:B------:R-:W-:-:S03]  /*134f0*/  IMAD.WIDE R16, R16, R41, c[0x0][0x170] ;  /* 0x00005c0010107625 */ /* 0x000fc600078e0229 */
[----:B------:R-:W-:Y:S01]  /*13500*/  STS.128 [R122.X4+0x210], R28 ;  /* 0x0002101c7a007388 */ /* 0x000fe20000004c00 */
[----:B------:R-:W-:-:S03]  /*13510*/  IMAD.WIDE R18, R18, R41, c[0x0][0x170] ;  /* 0x00005c0012127625 */ /* 0x000fc600078e0229 */
[----:B------:R-:W-:Y:S04]  /*13520*/  STS.128 [R122.X4+0x420], R24 ;  /* 0x000420187a007388 */ /* 0x000fe80000004c00 */
[----:B------:R-:W-:Y:S04]  /*13530*/  STS.128 [R122.X4+0x630], R20 ;  /* 0x000630147a007388 */ /* 0x000fe80000004c00 */
[----:B------:R-:W-:Y:S06]  /*13540*/  BAR.SYNC 0x0 ;  /* 0x0000000000007b1d */ /* 0x000fec0000000000 */
[----:B------:R-:W4:Y:S01]  /*13550*/  LDS.128 R28, [R44] ;  /* 0x000000002c1c7984 */ /* 0x000f220000000c00 */
[----:B------:R-:W-:-:S03]  /*13560*/  LOP3.LUT R24, R0, 0x48, RZ, 0xfc, !PT ;  /* 0x0000004800187812 */ /* 0x000fc600078efcff */
[----:B------:R-:W4:Y:S01]  /*13570*/  LDS.128 R32, [R44+0x1080] ;  /* 0x001080002c207984 */ /* 0x000f220000000c00 */
[----:B------:R-:W-:-:S03]  /*13580*/  LOP3.LUT R20, R0, 0x28, RZ, 0xfc, !PT ;  /* 0x0000002800147812 */ /* 0x000fc600078efcff */
[----:B------:R-:W4:Y:S01]  /*13590*/  LDS.128 R36, [R44+0x2100] ;  /* 0x002100002c247984 */ /* 0x000f220000000c00 */
[C---:B------:R-:W-:Y:S02]  /*135a0*/  LOP3.LUT R21, R0.reuse, 0x30, RZ, 0xfc, !PT ;  /* 0x0000003000157812 */ /* 0x040fe400078efcff */
[C---:B------:R-:W-:Y:S01]  /*135b0*/  LOP3.LUT R22, R0.reuse, 0x38, RZ, 0xfc, !PT ;  /* 0x0000003800167812 */ /* 0x040fe200078efcff */
[----:B-1----:R1:W-:Y:S01]  /*135c0*/  @P1 STG.E.128 [R2.64], R48 ;  /* 0x0000003002001986 */ /* 0x0023e2000c101d0a */
[----:B------:R-:W-:Y:S02]  /*135d0*/  LOP3.LUT R23, R0, 0x40, RZ, 0xfc, !PT ;  /* 0x0000004000177812 */ /* 0x000fe400078efcff */
[----:B------:R-:W-:Y:S01]  /*135e0*/  ISETP.LT.AND P1, PT, R20, UR4, !P0 ;  /* 0x0000000414007c0c */ /* 0x000fe2000c721270 */
[----:B--2---:R2:W-:Y:S01]  /*135f0*/  @P2 STG.E.128 [R12.64], R52 ;  /* 0x000000340c002986 */ /* 0x0045e2000c101d0a */
[----:B------:R-:W-:-:S03]  /*13600*/  ISETP.LT.AND P2, PT, R21, UR4, !P0 ;  /* 0x0000000415007c0c */ /* 0x000fc6000c741270 */
[----:B---3--:R3:W-:Y:S01]  /*13610*/  @P3 STG.E.128 [R14.64], R56 ;  /* 0x000000380e003986 */ /* 0x0087e2000c101d0a */
[----:B------:R-:W-:-:S03]  /*13620*/  ISETP.LT.AND P3, PT, R22, UR4, !P0 ;  /* 0x0000000416007c0c */ /* 0x000fc6000c761270 */
[----:B----4-:R4:W-:Y:S01]  /*13630*/  @P4 STG.E.128 [R16.64], R60 ;  /* 0x0000003c10004986 */ /* 0x0109e2000c101d0a */
[----:B------:R-:W-:-:S03]  /*13640*/  ISETP.LT.AND P4, PT, R23, UR4, !P0 ;  /* 0x0000000417007c0c */ /* 0x000fc6000c781270 */
[----:B------:R4:W-:Y:S01]  /*13650*/  @P5 STG.E.128 [R18.64], R64 ;  /* 0x0000004012005986 */ /* 0x0009e2000c101d0a */
[----:B------:R-:W-:Y:S02]  /*13660*/  ISETP.LT.AND P5, PT, R24, UR4, !P0 ;  /* 0x0000000418007c0c */ /* 0x000fe4000c7a1270 */
[-C--:B-1----:R-:W-:Y:S02]  /*13670*/  LEA R2, R20, R45.reuse, 0x7 ;  /* 0x0000002d14027211 */ /* 0x082fe400078e38ff */
[----:B------:R-:W-:Y:S02]  /*13680*/  LOP3.LUT R20, R0, 0x50, RZ, 0xfc, !PT ;  /* 0x0000005000147812 */ /* 0x000fe400078efcff */
[----:B--2---:R-:W-:Y:S01]  /*13690*/  LEA R12, R21, R45, 0x7 ;  /* 0x0000002d150c7211 */ /* 0x004fe200078e38ff */
[----:B------:R-:W-:Y:S01]  /*136a0*/  IMAD.WIDE R2, R2, R41, c[0x0][0x170] ;  /* 0x00005c0002027625 */ /* 0x000fe200078e0229 */
[----:B------:R-:W-:Y:S02]  /*136b0*/  LOP3.LUT R21, R0, 0x58, RZ, 0xfc, !PT ;  /* 0x0000005800157812 */ /* 0x000fe400078efcff */
[----:B---3--:R-:W-:Y:S01]  /*136c0*/  LEA R14, R22, R45, 0x7 ;  /* 0x0000002d160e7211 */ /* 0x008fe200078e38ff */
[----:B------:R-:W-:Y:S01]  /*136d0*/  IMAD.WIDE R12, R12, R41, c[0x0][0x170] ;  /* 0x00005c000c0c7625 */ /* 0x000fe200078e0229 */
[----:B------:R-:W-:Y:S01]  /*136e0*/  LOP3.LUT R22, R0, 0x60, RZ, 0xfc, !PT ;  /* 0x0000006000167812 */ /* 0x000fe200078efcff */
[----:B------:R1:W-:Y:S01]  /*136f0*/  @P1 STG.E.128 [R2.64], R68 ;  /* 0x0000004402001986 */ /* 0x0003e2000c101d0a */
[----:B----4-:R-:W-:Y:S01]  /*13700*/  LEA R16, R23, R45, 0x7 ;  /* 0x0000002d17107211 */ /* 0x010fe200078e38ff */
[----:B------:R-:W-:Y:S01]  /*13710*/  IMAD.WIDE R14, R14, R41, c[0x0][0x170] ;  /* 0x00005c000e0e7625 */ /* 0x000fe200078e0229 */
[----:B------:R-:W-:Y:S01]  /*13720*/  LOP3.LUT R23, R0, 0x68, RZ, 0xfc, !PT ;  /* 0x0000006800177812 */ /* 0x000fe200078efcff */
[----:B------:R2:W-:Y:S01]  /*13730*/  @P2 STG.E.128 [R12.64], R72 ;  /* 0x000000480c002986 */ /* 0x0005e2000c101d0a */
[----:B------:R-:W-:Y:S01]  /*13740*/  LEA R18, R24, R45, 0x7 ;  /* 0x0000002d18127211 */ /* 0x000fe200078e38ff */
[-C--:B------:R-:W-:Y:S01]  /*13750*/  IMAD.WIDE R16, R16, R41.reuse, c[0x0][0x170] ;  /* 0x00005c0010107625 */ /* 0x080fe200078e0229 */
[----:B------:R-:W-:Y:S01]  /*13760*/  LOP3.LUT R24, R0, 0x70, RZ, 0xfc, !PT ;  /* 0x0000007000187812 */ /* 0x000fe200078efcff */
[----:B------:R3:W-:Y:S01]  /*13770*/  @P3 STG.E.128 [R14.64], R88 ;  /* 0x000000580e003986 */ /* 0x0007e2000c101d0a */
[----:B------:R-:W-:Y:S01]  /*13780*/  ISETP.LT.AND P1, PT, R20, UR4, !P0 ;  /* 0x0000000414007c0c */ /* 0x000fe2000c721270 */
[----:B------:R-:W-:Y:S01]  /*13790*/  IMAD.WIDE R18, R18, R41, c[0x0][0x170] ;  /* 0x00005c0012127625 */ /* 0x000fe200078e0229 */
[----:B------:R-:W-:Y:S01]  /*137a0*/  LOP3.LUT R0, R0, 0x78, RZ, 0xfc, !PT ;  /* 0x0000007800007812 */ /* 0x000fe200078efcff */
[----:B------:R4:W-:Y:S01]  /*137b0*/  @P4 STG.E.128 [R16.64], R84 ;  /* 0x0000005410004986 */ /* 0x0009e2000c101d0a */
[----:B------:R-:W-:-:S02]  /*137c0*/  ISETP.LT.AND P2, PT, R21, UR4, !P0 ;  /* 0x0000000415007c0c */ /* 0x000fc4000c741270 */
[----:B------:R-:W-:Y:S01]  /*137d0*/  ISETP.LT.AND P3, PT, R22, UR4, !P0 ;  /* 0x0000000416007c0c */ /* 0x000fe2000c761270 */
[----:B------:R4:W-:Y:S01]  /*137e0*/  @P5 STG.E.128 [R18.64], R92 ;  /* 0x0000005c12005986 */ /* 0x0009e2000c101d0a */
[----:B------:R-:W-:Y:S02]  /*137f0*/  ISETP.LT.AND P4, PT, R23, UR4, !P0 ;  /* 0x0000000417007c0c */ /* 0x000fe4000c781270 */
[-C--:B-1----:R-:W-:Y:S02]  /*13800*/  LEA R2, R20, R45.reuse, 0x7 ;  /* 0x0000002d14027211 */ /* 0x082fe400078e38ff */
[----:B------:R-:W-:Y:S02]  /*13810*/  ISETP.LT.AND P5, PT, R24, UR4, !P0 ;  /* 0x0000000418007c0c */ /* 0x000fe4000c7a1270 */
[----:B--2---:R-:W-:Y:S01]  /*13820*/  LEA R12, R21, R45, 0x7 ;  /* 0x0000002d150c7211 */ /* 0x004fe200078e38ff */
[----:B------:R-:W-:Y:S01]  /*13830*/  IMAD.WIDE R2, R2, R41, c[0x0][0x170] ;  /* 0x00005c0002027625 */ /* 0x000fe200078e0229 */
[----:B------:R-:W-:-:S02]  /*13840*/  ISETP.LT.AND P0, PT, R0, UR4, !P0 ;  /* 0x0000000400007c0c */ /* 0x000fc4000c701270 */
[----:B---3--:R-:W-:Y:S01]  /*13850*/  LEA R14, R22, R45, 0x7 ;  /* 0x0000002d160e7211 */ /* 0x008fe200078e38ff */
[----:B------:R-:W-:Y:S01]  /*13860*/  IMAD.WIDE R12, R12, R41, c[0x0][0x170] ;  /* 0x00005c000c0c7625 */ /* 0x000fe200078e0229 */
[----:B------:R1:W-:Y:S01]  /*13870*/  @P1 STG.E.128 [R2.64], R4 ;  /* 0x0000000402001986 */ /* 0x0003e2000c101d0a */
[----:B----4-:R-:W-:Y:S02]  /*13880*/  LEA R16, R23, R45, 0x7 ;  /* 0x0000002d17107211 */ /* 0x010fe400078e38ff */
[----:B------:R-:W-:Y:S01]  /*13890*/  IMAD.WIDE R14, R14, R41, c[0x0][0x170] ;  /* 0x00005c000e0e7625 */ /* 0x000fe200078e0229 */
[----:B------:R1:W-:Y:S01]  /*138a0*/  @P2 STG.E.128 [R12.64], R8 ;  /* 0x000000080c002986 */ /* 0x0003e2000c101d0a */
[----:B------:R-:W-:Y:S02]  /*138b0*/  LEA R18, R24, R45, 0x7 ;  /* 0x0000002d18127211 */ /* 0x000fe400078e38ff */
[-C--:B------:R-:W-:Y:S01]  /*138c0*/  IMAD.WIDE R16, R16, R41.reuse, c[0x0][0x170] ;  /* 0x00005c0010107625 */ /* 0x080fe200078e0229 */
[----:B------:R1:W-:Y:S03]  /*138d0*/  @P3 STG.E.128 [R14.64], R28 ;  /* 0x0000001c0e003986 */ /* 0x0003e6000c101d0a */
[----:B------:R-:W-:Y:S01]  /*138e0*/  IMAD.WIDE R18, R18, R41, c[0x0][0x170] ;  /* 0x00005c0012127625 */ /* 0x000fe200078e0229 */
[----:B------:R1:W-:Y:S04]  /*138f0*/  @P4 STG.E.128 [R16.64], R32 ;  /* 0x0000002010004986 */ /* 0x0003e8000c101d0a */
[----:B------:R1:W-:Y:S01]  /*13900*/  @P5 STG.E.128 [R18.64], R36 ;  /* 0x0000002412005986 */ /* 0x0003e2000c101d0a */
[----:B------:R-:W-:Y:S05]  /*13910*/  @!P0 EXIT ;  /* 0x000000000000894d */ /* 0x000fea0003800000 */
[----:B-1----:R-:W1:Y:S01]  /*13920*/  LDS.128 R4, [R44+0x3180] ;  /* 0x003180002c047984 */ /* 0x002e620000000c00 */
[----:B------:R-:W-:-:S05]  /*13930*/  LEA R2, R0, R45, 0x7 ;  /* 0x0000002d00027211 */ /* 0x000fca00078e38ff */
[----:B------:R-:W-:-:S05]  /*13940*/  IMAD.WIDE R2, R2, R41, c[0x0][0x170] ;  /* 0x00005c0002027625 */ /* 0x000fca00078e0229 */
[----:B-1----:R-:W-:Y:S01]  /*13950*/  STG.E.128 [R2.64], R4 ;  /* 0x0000000402007986 */ /* 0x002fe2000c101d0a */
[----:B------:R-:W-:Y:S05]  /*13960*/  EXIT ;  /* 0x000000000000794d */ /* 0x000fea0003800000 */
.L_x_2:
[----:B------:R-:W-:-:S00]  /*13970*/  BRA `(.L_x_2) ;  /* 0xfffffff000007947 */ /* 0x000fc0000383ffff */
[----:B------:R-:W-:-:S00]  /*13980*/  NOP ;  /* 0x0000000000007918 */ /* 0x000fc00000000000 */
[----:B------:R-:W-:-:S00]  /*13990*/  NOP ;  /* 0x0000000000007918 */ /* 0x000fc00000000000 */
[----:B------:R-:W-:-:S00]  /*139a0*/  NOP ;  /* 0x0000000000007918 */ /* 0x000fc00000000000 */
[----:B------:R-:W-:-:S00]  /*139b0*/  NOP ;  /* 0x0000000000007918 */ /* 0x000fc00000000000 */
[----:B------:R-:W-:-:S00]  /*139c0*/  NOP ;  /* 0x0000000000007918 */ /* 0x000fc00000000000 */
[----:B------:R-:W-:-:S00]  /*139d0*/  NOP ;  /* 0x0000000000007918 */ /* 0x000fc00000000000 */
[----:B------:R-:W-:-:S00]  /*139e0*/  NOP ;  /* 0x0000000000007918 */ /* 0x000fc00000000000 */
[----:B------:R-:W-:-:S00]  /*139f0*/  NOP ;  /* 0x0000000000007918 */ /* 0x000fc00000000000 */
.L_x_3:


//--------------------- .nv.shared.triton_mm      --------------------------
	.section	.nv.shared.triton_mm,"aw",@nobits
	.align	16
